	.target	sm_90a

	.elftype	@"ET_EXEC"


//--------------------- .note.nv.tkinfo           --------------------------
	.section	.note.nv.tkinfo,"",@"SHT_NOTE"
	.sectionflags	@"SHF_NOTE_NV_TKINFO"
	.tkinfo
        /*0018*/ 	.word	0x00000002
        /*0030*/ 	.string	""
        /*0030*/ 	.string	"ptxas"
        /*0030*/ 	.string	"Cuda compilation tools, release 13.0, V13.0.88"
        /*0030*/ 	.string	"Build cuda_13.0.r13.0/compiler.36424714_0"
        /*0030*/ 	.string	"-arch sm_90a -m 64 "



//--------------------- .note.nv.cuinfo           --------------------------
	.section	.note.nv.cuinfo,"",@"SHT_NOTE"
	.sectionflags	@"SHF_NOTE_NV_CUINFO"
        /*0018*/ 	.short	0x0002
        /*001a*/ 	.short	0x005a
        /*001c*/ 	.short	0x0082
	.zero		2


//--------------------- .nv.info                  --------------------------
	.section	.nv.info,"",@"SHT_CUDA_INFO"
	.align	4


	//----- nvinfo : EIATTR_REGCOUNT
	.align		4
        /*0000*/ 	.byte	0x04, 0x2f
        /*0002*/ 	.short	(.L_15 - .L_14)
	.align		4
.L_14:
        /*0004*/ 	.word	index@(_ZN7cutlass13device_kernelINS_4gemm6kernel13GemmUniversalIN4cute5tupleIJiiiiEEENS1_10collective13CollectiveMmaINS1_34MainloopSm90TmaGmmaWarpSpecializedILi32ENS5_IJNS4_1CILi2EEENSA_ILi1EEESC_EEENS1_32KernelTmaWarpSpecializedPingpongEEENS5_IJNSA_ILi64EEENSA_ILi48EEESG_EEEaNS5_IJlSC_lEEEaSJ_NS4_8TiledMMAINS4_8MMA_AtomIJNS4_4SM904GMMA26MMA_64x16x32_S32S8S8_SS_TNEEEENS4_6LayoutINS5_IJSC_SC_SC_EEENS5_IJNSA_ILi0EEESS_SS_EEEEENS5_IJNS4_10UnderscoreESV_SV_EEEEENS4_13SM90_TMA_LOADENS4_14ComposedLayoutINS4_7SwizzleILi2ELi4ELi3EEENS4_18smem_ptr_flag_bitsILi8EEENSQ_INS5_IJNSA_ILi8EEESG_EEENS5_IJSG_SC_EEEEEEEvNS4_8identityENS4_23SM90_TMA_LOAD_MULTICASTES18_vS19_EENS_8epilogue10collective6detail29Sm90TmaWarpSpecializedAdapterINS1D_15DefaultEpilogueIaSJ_SJ_NS1C_6thread17LinearCombinationIaLi1EiiLNS1H_9ScaleType4KindE0ELNS_15FloatRoundStyleE2EaEENS1_15EpilogueDefaultEEEEEvvEEEEvNT_6ParamsE)
        /*0008*/ 	.word	0x000000a8


	//----- nvinfo : EIATTR_FRAME_SIZE
	.align		4
.L_15:
        /*000c*/ 	.byte	0x04, 0x11
        /*000e*/ 	.short	(.L_17 - .L_16)
	.align		4
.L_16:
        /*0010*/ 	.word	index@(_ZN7cutlass13device_kernelINS_4gemm6kernel13GemmUniversalIN4cute5tupleIJiiiiEEENS1_10collective13CollectiveMmaINS1_34MainloopSm90TmaGmmaWarpSpecializedILi32ENS5_IJNS4_1CILi2EEENSA_ILi1EEESC_EEENS1_32KernelTmaWarpSpecializedPingpongEEENS5_IJNSA_ILi64EEENSA_ILi48EEESG_EEEaNS5_IJlSC_lEEEaSJ_NS4_8TiledMMAINS4_8MMA_AtomIJNS4_4SM904GMMA26MMA_64x16x32_S32S8S8_SS_TNEEEENS4_6LayoutINS5_IJSC_SC_SC_EEENS5_IJNSA_ILi0EEESS_SS_EEEEENS5_IJNS4_10UnderscoreESV_SV_EEEEENS4_13SM90_TMA_LOADENS4_14ComposedLayoutINS4_7SwizzleILi2ELi4ELi3EEENS4_18smem_ptr_flag_bitsILi8EEENSQ_INS5_IJNSA_ILi8EEESG_EEENS5_IJSG_SC_EEEEEEEvNS4_8identityENS4_23SM90_TMA_LOAD_MULTICASTES18_vS19_EENS_8epilogue10collective6detail29Sm90TmaWarpSpecializedAdapterINS1D_15DefaultEpilogueIaSJ_SJ_NS1C_6thread17LinearCombinationIaLi1EiiLNS1H_9ScaleType4KindE0ELNS_15FloatRoundStyleE2EaEENS1_15EpilogueDefaultEEEEEvvEEEEvNT_6ParamsE)
        /*0014*/ 	.word	0x00000000


	//----- nvinfo : EIATTR_MIN_STACK_SIZE
	.align		4
.L_17:
        /*0018*/ 	.byte	0x04, 0x12
        /*001a*/ 	.short	(.L_19 - .L_18)
	.align		4
.L_18:
        /*001c*/ 	.word	index@(_ZN7cutlass13device_kernelINS_4gemm6kernel13GemmUniversalIN4cute5tupleIJiiiiEEENS1_10collective13CollectiveMmaINS1_34MainloopSm90TmaGmmaWarpSpecializedILi32ENS5_IJNS4_1CILi2EEENSA_ILi1EEESC_EEENS1_32KernelTmaWarpSpecializedPingpongEEENS5_IJNSA_ILi64EEENSA_ILi48EEESG_EEEaNS5_IJlSC_lEEEaSJ_NS4_8TiledMMAINS4_8MMA_AtomIJNS4_4SM904GMMA26MMA_64x16x32_S32S8S8_SS_TNEEEENS4_6LayoutINS5_IJSC_SC_SC_EEENS5_IJNSA_ILi0EEESS_SS_EEEEENS5_IJNS4_10UnderscoreESV_SV_EEEEENS4_13SM90_TMA_LOADENS4_14ComposedLayoutINS4_7SwizzleILi2ELi4ELi3EEENS4_18smem_ptr_flag_bitsILi8EEENSQ_INS5_IJNSA_ILi8EEESG_EEENS5_IJSG_SC_EEEEEEEvNS4_8identityENS4_23SM90_TMA_LOAD_MULTICASTES18_vS19_EENS_8epilogue10collective6detail29Sm90TmaWarpSpecializedAdapterINS1D_15DefaultEpilogueIaSJ_SJ_NS1C_6thread17LinearCombinationIaLi1EiiLNS1H_9ScaleType4KindE0ELNS_15FloatRoundStyleE2EaEENS1_15EpilogueDefaultEEEEEvvEEEEvNT_6ParamsE)
        /*0020*/ 	.word	0x00000000
.L_19:


//--------------------- .nv.compat                --------------------------
	.section	.nv.compat,"",@"SHT_CUDA_COMPAT_INFO"
	.align	4
        /*0000*/ 	.byte	0x02, 0x09, 0x01, 0x00, 0x02, 0x02, 0x04, 0x00, 0x02, 0x05, 0x05, 0x00, 0x03, 0x07, 0x01, 0x01
        /*0010*/ 	.byte	0x02, 0x03, 0x01, 0x00, 0x02, 0x06, 0x01, 0x00, 0x04, 0x0b, 0x08, 0x00, 0x00, 0x00, 0x00, 0x00
        /*0020*/ 	.byte	0x00, 0x00, 0x00, 0x00


//--------------------- .nv.info._ZN7cutlass13device_kernelINS_4gemm6kernel13GemmUniversalIN4cute5tupleIJiiiiEEENS1_10collective13CollectiveMmaINS1_34MainloopSm90TmaGmmaWarpSpecializedILi32ENS5_IJNS4_1CILi2EEENSA_ILi1EEESC_EEENS1_32KernelTmaWarpSpecializedPingpongEEENS5_IJNSA_ILi64EEENSA_ILi48EEESG_EEEaNS5_IJlSC_lEEEaSJ_NS4_8TiledMMAINS4_8MMA_AtomIJNS4_4SM904GMMA26MMA_64x16x32_S32S8S8_SS_TNEEEENS4_6LayoutINS5_IJSC_SC_SC_EEENS5_IJNSA_ILi0EEESS_SS_EEEEENS5_IJNS4_10UnderscoreESV_SV_EEEEENS4_13SM90_TMA_LOADENS4_14ComposedLayoutINS4_7SwizzleILi2ELi4ELi3EEENS4_18smem_ptr_flag_bitsILi8EEENSQ_INS5_IJNSA_ILi8EEESG_EEENS5_IJSG_SC_EEEEEEEvNS4_8identityENS4_23SM90_TMA_LOAD_MULTICASTES18_vS19_EENS_8epilogue10collective6detail29Sm90TmaWarpSpecializedAdapterINS1D_15DefaultEpilogueIaSJ_SJ_NS1C_6thread17LinearCombinationIaLi1EiiLNS1H_9ScaleType4KindE0ELNS_15FloatRoundStyleE2EaEENS1_15EpilogueDefaultEEEEEvvEEEEvNT_6ParamsE --------------------------
	.section	.nv.info._ZN7cutlass13device_kernelINS_4gemm6kernel13GemmUniversalIN4cute5tupleIJiiiiEEENS1_10collective13CollectiveMmaINS1_34MainloopSm90TmaGmmaWarpSpecializedILi32ENS5_IJNS4_1CILi2EEENSA_ILi1EEESC_EEENS1_32KernelTmaWarpSpecializedPingpongEEENS5_IJNSA_ILi64EEENSA_ILi48EEESG_EEEaNS5_IJlSC_lEEEaSJ_NS4_8TiledMMAINS4_8MMA_AtomIJNS4_4SM904GMMA26MMA_64x16x32_S32S8S8_SS_TNEEEENS4_6LayoutINS5_IJSC_SC_SC_EEENS5_IJNSA_ILi0EEESS_SS_EEEEENS5_IJNS4_10UnderscoreESV_SV_EEEEENS4_13SM90_TMA_LOADENS4_14ComposedLayoutINS4_7SwizzleILi2ELi4ELi3EEENS4_18smem_ptr_flag_bitsILi8EEENSQ_INS5_IJNSA_ILi8EEESG_EEENS5_IJSG_SC_EEEEEEEvNS4_8identityENS4_23SM90_TMA_LOAD_MULTICASTES18_vS19_EENS_8epilogue10collective6detail29Sm90TmaWarpSpecializedAdapterINS1D_15DefaultEpilogueIaSJ_SJ_NS1C_6thread17LinearCombinationIaLi1EiiLNS1H_9ScaleType4KindE0ELNS_15FloatRoundStyleE2EaEENS1_15EpilogueDefaultEEEEEvvEEEEvNT_6ParamsE,"",@"SHT_CUDA_INFO"
	.sectionflags	@""
	.align	4


	//----- nvinfo : EIATTR_CUDA_API_VERSION
	.align		4
        /*0000*/ 	.byte	0x04, 0x37
        /*0002*/ 	.short	(.L_21 - .L_20)
.L_20:
        /*0004*/ 	.word	0x00000082


	//----- nvinfo : EIATTR_KPARAM_INFO
	.align		4
.L_21:
        /*0008*/ 	.byte	0x04, 0x17
        /*000a*/ 	.short	(.L_23 - .L_22)
.L_22:
        /*000c*/ 	.word	0x00000000
        /*0010*/ 	.short	0x0000
        /*0012*/ 	.short	0x0070
        /*0014*/ 	.byte	0x00, 0xf0, 0x01, 0x10


	//----- nvinfo : EIATTR_SPARSE_MMA_MASK
	.align		4
.L_23:
        /*0018*/ 	.byte	0x03, 0x50
        /*001a*/ 	.short	0x0000


	//----- nvinfo : EIATTR_MAXREG_COUNT
	.align		4
        /*001c*/ 	.byte	0x03, 0x1b
        /*001e*/ 	.short	0x00a8


	//----- nvinfo : EIATTR_NUM_BARRIERS
	.align		4
        /*0020*/ 	.byte	0x02, 0x4c
        /*0022*/ 	.byte	0x01
	.zero		1


	//----- nvinfo : EIATTR_EXTERNS
	.align		4
        /*0024*/ 	.byte	0x04, 0x0f
        /*0026*/ 	.short	(.L_25 - .L_24)


	//   ....[0]....
	.align		4
.L_24:
        /*0028*/ 	.word	index@(__assertfail)


	//----- nvinfo : EIATTR_MERCURY_ISA_VERSION
	.align		4
.L_25:
        /*002c*/ 	.byte	0x03, 0x5f
        /*002e*/ 	.short	0x0101


	//----- nvinfo : EIATTR_INT_WARP_WIDE_INSTR_OFFSETS
	.align		4
        /*0030*/ 	.byte	0x04, 0x31
        /*0032*/ 	.short	(.L_27 - .L_26)


	//   ....[0]....
.L_26:
        /*0034*/ 	.word	0x00000980


	//   ....[1]....
        /*0038*/ 	.word	0x000009c0


	//   ....[2]....
        /*003c*/ 	.word	0x00000a50


	//   ....[3]....
        /*0040*/ 	.word	0x00000a60


	//   ....[4]....
        /*0044*/ 	.word	0x00000a80


	//   ....[5]....
        /*0048*/ 	.word	0x00000aa0


	//   ....[6]....
        /*004c*/ 	.word	0x00000b90


	//   ....[7]....
        /*0050*/ 	.word	0x00000bb0


	//   ....[8]....
        /*0054*/ 	.word	0x000026e0


	//----- nvinfo : EIATTR_COOP_GROUP_MASK_REGIDS
	.align		4
.L_27:
        /*0058*/ 	.byte	0x04, 0x29
        /*005a*/ 	.short	(.L_29 - .L_28)


	//   ....[0]....
.L_28:
        /*005c*/ 	.word	0xffffffff


	//   ....[1]....
        /*0060*/ 	.word	0xffffffff


	//   ....[2]....
        /*0064*/ 	.word	0xffffffff


	//   ....[3]....
        /*0068*/ 	.word	0xffffffff


	//   ....[4]....
        /*006c*/ 	.word	0xffffffff


	//   ....[5]....
        /*0070*/ 	.word	0xffffffff


	//   ....[6]....
        /*0074*/ 	.word	0xffffffff


	//----- nvinfo : EIATTR_COOP_GROUP_INSTR_OFFSETS
	.align		4
.L_29:
        /*0078*/ 	.byte	0x04, 0x28
        /*007a*/ 	.short	(.L_31 - .L_30)


	//   ....[0]....
.L_30:
        /*007c*/ 	.word	0x00000060


	//   ....[1]....
        /*0080*/ 	.word	0x00000080


	//   ....[2]....
        /*0084*/ 	.word	0x00000180


	//   ....[3]....
        /*0088*/ 	.word	0x00000760


	//   ....[4]....
        /*008c*/ 	.word	0x000007b0


	//   ....[5]....
        /*0090*/ 	.word	0x000008a0


	//   ....[6]....
        /*0094*/ 	.word	0x00000d30


	//----- nvinfo : EIATTR_REG_RECONFIG
	.align		4
.L_31:
        /*0098*/ 	.byte	0x01, 0x54
	.zero		2


	//----- nvinfo : EIATTR_SYSCALL_OFFSETS
	.align		4
        /*009c*/ 	.byte	0x04, 0x46
        /*009e*/ 	.short	(.L_33 - .L_32)


	//   ....[0]....
.L_32:
        /*00a0*/ 	.word	0x00001da0


	//----- nvinfo : EIATTR_MBARRIER_INSTR_OFFSETS
	.align		4
.L_33:
        /*00a4*/ 	.byte	0x04, 0x39
        /*00a6*/ 	.short	(.L_35 - .L_34)


	//   ....[0]....
.L_34:
        /*00a8*/ 	.word	0x00000320
        /*00ac*/ 	.word	0x000000ff
        /*00b0*/ 	.word	0x00000000
        /*00b4*/ 	.short	0x0100
        /*00b6*/ 	.byte	0x07
	.zero		1


	//   ....[1]....
        /*00b8*/ 	.word	0x00000330
        /*00bc*/ 	.word	0x000000ff
        /*00c0*/ 	.word	0x00000100
        /*00c4*/ 	.short	0x0100
        /*00c6*/ 	.byte	0x07
	.zero		1


	//   ....[2]....
        /*00c8*/ 	.word	0x00000340
        /*00cc*/ 	.word	0x000000ff
        /*00d0*/ 	.word	0x00000008
        /*00d4*/ 	.short	0x0100
        /*00d6*/ 	.byte	0x07
	.zero		1


	//   ....[3]....
        /*00d8*/ 	.word	0x00000350
        /*00dc*/ 	.word	0x000000ff
        /*00e0*/ 	.word	0x00000108
        /*00e4*/ 	.short	0x0100
        /*00e6*/ 	.byte	0x07
	.zero		1


	//   ....[4]....
        /*00e8*/ 	.word	0x00000360
        /*00ec*/ 	.word	0x000000ff
        /*00f0*/ 	.word	0x00000010
        /*00f4*/ 	.short	0x0100
        /*00f6*/ 	.byte	0x07
	.zero		1


	//   ....[5]....
        /*00f8*/ 	.word	0x00000370
        /*00fc*/ 	.word	0x000000ff
        /*0100*/ 	.word	0x00000110
        /*0104*/ 	.short	0x0100
        /*0106*/ 	.byte	0x07
	.zero		1


	//   ....[6]....
        /*0108*/ 	.word	0x00000380
        /*010c*/ 	.word	0x000000ff
        /*0110*/ 	.word	0x00000018
        /*0114*/ 	.short	0x0100
        /*0116*/ 	.byte	0x07
	.zero		1


	//   ....[7]....
        /*0118*/ 	.word	0x00000390
        /*011c*/ 	.word	0x000000ff
        /*0120*/ 	.word	0x00000118
        /*0124*/ 	.short	0x0100
        /*0126*/ 	.byte	0x07
	.zero		1


	//   ....[8]....
        /*0128*/ 	.word	0x000003a0
        /*012c*/ 	.word	0x000000ff
        /*0130*/ 	.word	0x00000020
        /*0134*/ 	.short	0x0100
        /*0136*/ 	.byte	0x07
	.zero		1


	//   ....[9]....
        /*0138*/ 	.word	0x000003b0
        /*013c*/ 	.word	0x000000ff
        /*0140*/ 	.word	0x00000120
        /*0144*/ 	.short	0x0100
        /*0146*/ 	.byte	0x07
	.zero		1


	//   ....[10]....
        /*0148*/ 	.word	0x000003c0
        /*014c*/ 	.word	0x000000ff
        /*0150*/ 	.word	0x00000028
        /*0154*/ 	.short	0x0100
        /*0156*/ 	.byte	0x07
	.zero		1


	//   ....[11]....
        /*0158*/ 	.word	0x000003d0
        /*015c*/ 	.word	0x000000ff
        /*0160*/ 	.word	0x00000128
        /*0164*/ 	.short	0x0100
        /*0166*/ 	.byte	0x07
	.zero		1


	//   ....[12]....
        /*0168*/ 	.word	0x000003e0
        /*016c*/ 	.word	0x000000ff
        /*0170*/ 	.word	0x00000030
        /*0174*/ 	.short	0x0100
        /*0176*/ 	.byte	0x07
	.zero		1


	//   ....[13]....
        /*0178*/ 	.word	0x000003f0
        /*017c*/ 	.word	0x000000ff
        /*0180*/ 	.word	0x00000130
        /*0184*/ 	.short	0x0100
        /*0186*/ 	.byte	0x07
	.zero		1


	//   ....[14]....
        /*0188*/ 	.word	0x00000400
        /*018c*/ 	.word	0x000000ff
        /*0190*/ 	.word	0x00000038
        /*0194*/ 	.short	0x0100
        /*0196*/ 	.byte	0x07
	.zero		1


	//   ....[15]....
        /*0198*/ 	.word	0x00000410
        /*019c*/ 	.word	0x000000ff
        /*01a0*/ 	.word	0x00000138
        /*01a4*/ 	.short	0x0100
        /*01a6*/ 	.byte	0x07
	.zero		1


	//   ....[16]....
        /*01a8*/ 	.word	0x00000420
        /*01ac*/ 	.word	0x000000ff
        /*01b0*/ 	.word	0x00000040
        /*01b4*/ 	.short	0x0100
        /*01b6*/ 	.byte	0x07
	.zero		1


	//   ....[17]....
        /*01b8*/ 	.word	0x00000430
        /*01bc*/ 	.word	0x000000ff
        /*01c0*/ 	.word	0x00000140
        /*01c4*/ 	.short	0x0100
        /*01c6*/ 	.byte	0x07
	.zero		1


	//   ....[18]....
        /*01c8*/ 	.word	0x00000440
        /*01cc*/ 	.word	0x000000ff
        /*01d0*/ 	.word	0x00000048
        /*01d4*/ 	.short	0x0100
        /*01d6*/ 	.byte	0x07
	.zero		1


	//   ....[19]....
        /*01d8*/ 	.word	0x00000450
        /*01dc*/ 	.word	0x000000ff
        /*01e0*/ 	.word	0x00000148
        /*01e4*/ 	.short	0x0100
        /*01e6*/ 	.byte	0x07
	.zero		1


	//   ....[20]....
        /*01e8*/ 	.word	0x00000460
        /*01ec*/ 	.word	0x000000ff
        /*01f0*/ 	.word	0x00000050
        /*01f4*/ 	.short	0x0100
        /*01f6*/ 	.byte	0x07
	.zero		1


	//   ....[21]....
        /*01f8*/ 	.word	0x00000470
        /*01fc*/ 	.word	0x000000ff
        /*0200*/ 	.word	0x00000150
        /*0204*/ 	.short	0x0100
        /*0206*/ 	.byte	0x07
	.zero		1


	//   ....[22]....
        /*0208*/ 	.word	0x00000480
        /*020c*/ 	.word	0x000000ff
        /*0210*/ 	.word	0x00000058
        /*0214*/ 	.short	0x0100
        /*0216*/ 	.byte	0x07
	.zero		1


	//   ....[23]....
        /*0218*/ 	.word	0x00000490
        /*021c*/ 	.word	0x000000ff
        /*0220*/ 	.word	0x00000158
        /*0224*/ 	.short	0x0100
        /*0226*/ 	.byte	0x07
	.zero		1


	//   ....[24]....
        /*0228*/ 	.word	0x000004a0
        /*022c*/ 	.word	0x000000ff
        /*0230*/ 	.word	0x00000060
        /*0234*/ 	.short	0x0100
        /*0236*/ 	.byte	0x07
	.zero		1


	//   ....[25]....
        /*0238*/ 	.word	0x000004b0
        /*023c*/ 	.word	0x000000ff
        /*0240*/ 	.word	0x00000160
        /*0244*/ 	.short	0x0100
        /*0246*/ 	.byte	0x07
	.zero		1


	//   ....[26]....
        /*0248*/ 	.word	0x000004c0
        /*024c*/ 	.word	0x000000ff
        /*0250*/ 	.word	0x00000068
        /*0254*/ 	.short	0x0100
        /*0256*/ 	.byte	0x07
	.zero		1


	//   ....[27]....
        /*0258*/ 	.word	0x000004d0
        /*025c*/ 	.word	0x000000ff
        /*0260*/ 	.word	0x00000168
        /*0264*/ 	.short	0x0100
        /*0266*/ 	.byte	0x07
	.zero		1


	//   ....[28]....
        /*0268*/ 	.word	0x000004e0
        /*026c*/ 	.word	0x000000ff
        /*0270*/ 	.word	0x00000070
        /*0274*/ 	.short	0x0100
        /*0276*/ 	.byte	0x07
	.zero		1


	//   ....[29]....
        /*0278*/ 	.word	0x000004f0
        /*027c*/ 	.word	0x000000ff
        /*0280*/ 	.word	0x00000170
        /*0284*/ 	.short	0x0100
        /*0286*/ 	.byte	0x07
	.zero		1


	//   ....[30]....
        /*0288*/ 	.word	0x00000500
        /*028c*/ 	.word	0x000000ff
        /*0290*/ 	.word	0x00000078
        /*0294*/ 	.short	0x0100
        /*0296*/ 	.byte	0x07
	.zero		1


	//   ....[31]....
        /*0298*/ 	.word	0x00000510
        /*029c*/ 	.word	0x000000ff
        /*02a0*/ 	.word	0x00000178
        /*02a4*/ 	.short	0x0100
        /*02a6*/ 	.byte	0x07
	.zero		1


	//   ....[32]....
        /*02a8*/ 	.word	0x00000520
        /*02ac*/ 	.word	0x000000ff
        /*02b0*/ 	.word	0x00000080
        /*02b4*/ 	.short	0x0100
        /*02b6*/ 	.byte	0x07
	.zero		1


	//   ....[33]....
        /*02b8*/ 	.word	0x00000530
        /*02bc*/ 	.word	0x000000ff
        /*02c0*/ 	.word	0x00000180
        /*02c4*/ 	.short	0x0100
        /*02c6*/ 	.byte	0x07
	.zero		1


	//   ....[34]....
        /*02c8*/ 	.word	0x00000540
        /*02cc*/ 	.word	0x000000ff
        /*02d0*/ 	.word	0x00000088
        /*02d4*/ 	.short	0x0100
        /*02d6*/ 	.byte	0x07
	.zero		1


	//   ....[35]....
        /*02d8*/ 	.word	0x00000550
        /*02dc*/ 	.word	0x000000ff
        /*02e0*/ 	.word	0x00000188
        /*02e4*/ 	.short	0x0100
        /*02e6*/ 	.byte	0x07
	.zero		1


	//   ....[36]....
        /*02e8*/ 	.word	0x00000560
        /*02ec*/ 	.word	0x000000ff
        /*02f0*/ 	.word	0x00000090
        /*02f4*/ 	.short	0x0100
        /*02f6*/ 	.byte	0x07
	.zero		1


	//   ....[37]....
        /*02f8*/ 	.word	0x00000570
        /*02fc*/ 	.word	0x000000ff
        /*0300*/ 	.word	0x00000190
        /*0304*/ 	.short	0x0100
        /*0306*/ 	.byte	0x07
	.zero		1


	//   ....[38]....
        /*0308*/ 	.word	0x00000580
        /*030c*/ 	.word	0x000000ff
        /*0310*/ 	.word	0x00000098
        /*0314*/ 	.short	0x0100
        /*0316*/ 	.byte	0x07
	.zero		1


	//   ....[39]....
        /*0318*/ 	.word	0x00000590
        /*031c*/ 	.word	0x000000ff
        /*0320*/ 	.word	0x00000198
        /*0324*/ 	.short	0x0100
        /*0326*/ 	.byte	0x07
	.zero		1


	//   ....[40]....
        /*0328*/ 	.word	0x000005a0
        /*032c*/ 	.word	0x000000ff
        /*0330*/ 	.word	0x000000a0
        /*0334*/ 	.short	0x0100
        /*0336*/ 	.byte	0x07
	.zero		1


	//   ....[41]....
        /*0338*/ 	.word	0x000005b0
        /*033c*/ 	.word	0x000000ff
        /*0340*/ 	.word	0x000001a0
        /*0344*/ 	.short	0x0100
        /*0346*/ 	.byte	0x07
	.zero		1


	//   ....[42]....
        /*0348*/ 	.word	0x000005c0
        /*034c*/ 	.word	0x000000ff
        /*0350*/ 	.word	0x000000a8
        /*0354*/ 	.short	0x0100
        /*0356*/ 	.byte	0x07
	.zero		1


	//   ....[43]....
        /*0358*/ 	.word	0x000005d0
        /*035c*/ 	.word	0x000000ff
        /*0360*/ 	.word	0x000001a8
        /*0364*/ 	.short	0x0100
        /*0366*/ 	.byte	0x07
	.zero		1


	//   ....[44]....
        /*0368*/ 	.word	0x000005e0
        /*036c*/ 	.word	0x000000ff
        /*0370*/ 	.word	0x000000b0
        /*0374*/ 	.short	0x0100
        /*0376*/ 	.byte	0x07
	.zero		1


	//   ....[45]....
        /*0378*/ 	.word	0x000005f0
        /*037c*/ 	.word	0x000000ff
        /*0380*/ 	.word	0x000001b0
        /*0384*/ 	.short	0x0100
        /*0386*/ 	.byte	0x07
	.zero		1


	//   ....[46]....
        /*0388*/ 	.word	0x00000600
        /*038c*/ 	.word	0x000000ff
        /*0390*/ 	.word	0x000000b8
        /*0394*/ 	.short	0x0100
        /*0396*/ 	.byte	0x07
	.zero		1


	//   ....[47]....
        /*0398*/ 	.word	0x00000610
        /*039c*/ 	.word	0x000000ff
        /*03a0*/ 	.word	0x000001b8
        /*03a4*/ 	.short	0x0100
        /*03a6*/ 	.byte	0x07
	.zero		1


	//   ....[48]....
        /*03a8*/ 	.word	0x00000620
        /*03ac*/ 	.word	0x000000ff
        /*03b0*/ 	.word	0x000000c0
        /*03b4*/ 	.short	0x0100
        /*03b6*/ 	.byte	0x07
	.zero		1


	//   ....[49]....
        /*03b8*/ 	.word	0x00000630
        /*03bc*/ 	.word	0x000000ff
        /*03c0*/ 	.word	0x000001c0
        /*03c4*/ 	.short	0x0100
        /*03c6*/ 	.byte	0x07
	.zero		1


	//   ....[50]....
        /*03c8*/ 	.word	0x00000640
        /*03cc*/ 	.word	0x000000ff
        /*03d0*/ 	.word	0x000000c8
        /*03d4*/ 	.short	0x0100
        /*03d6*/ 	.byte	0x07
	.zero		1


	//   ....[51]....
        /*03d8*/ 	.word	0x00000650
        /*03dc*/ 	.word	0x000000ff
        /*03e0*/ 	.word	0x000001c8
        /*03e4*/ 	.short	0x0100
        /*03e6*/ 	.byte	0x07
	.zero		1


	//   ....[52]....
        /*03e8*/ 	.word	0x00000660
        /*03ec*/ 	.word	0x000000ff
        /*03f0*/ 	.word	0x000000d0
        /*03f4*/ 	.short	0x0100
        /*03f6*/ 	.byte	0x07
	.zero		1


	//   ....[53]....
        /*03f8*/ 	.word	0x00000670
        /*03fc*/ 	.word	0x000000ff
        /*0400*/ 	.word	0x000001d0
        /*0404*/ 	.short	0x0100
        /*0406*/ 	.byte	0x07
	.zero		1


	//   ....[54]....
        /*0408*/ 	.word	0x00000680
        /*040c*/ 	.word	0x000000ff
        /*0410*/ 	.word	0x000000d8
        /*0414*/ 	.short	0x0100
        /*0416*/ 	.byte	0x07
	.zero		1


	//   ....[55]....
        /*0418*/ 	.word	0x00000690
        /*041c*/ 	.word	0x000000ff
        /*0420*/ 	.word	0x000001d8
        /*0424*/ 	.short	0x0100
        /*0426*/ 	.byte	0x07
	.zero		1


	//   ....[56]....
        /*0428*/ 	.word	0x000006a0
        /*042c*/ 	.word	0x000000ff
        /*0430*/ 	.word	0x000000e0
        /*0434*/ 	.short	0x0100
        /*0436*/ 	.byte	0x07
	.zero		1


	//   ....[57]....
        /*0438*/ 	.word	0x000006b0
        /*043c*/ 	.word	0x000000ff
        /*0440*/ 	.word	0x000001e0
        /*0444*/ 	.short	0x0100
        /*0446*/ 	.byte	0x07
	.zero		1


	//   ....[58]....
        /*0448*/ 	.word	0x000006c0
        /*044c*/ 	.word	0x000000ff
        /*0450*/ 	.word	0x000000e8
        /*0454*/ 	.short	0x0100
        /*0456*/ 	.byte	0x07
	.zero		1


	//   ....[59]....
        /*0458*/ 	.word	0x000006d0
        /*045c*/ 	.word	0x000000ff
        /*0460*/ 	.word	0x000001e8
        /*0464*/ 	.short	0x0100
        /*0466*/ 	.byte	0x07
	.zero		1


	//   ....[60]....
        /*0468*/ 	.word	0x000006e0
        /*046c*/ 	.word	0x000000ff
        /*0470*/ 	.word	0x000000f0
        /*0474*/ 	.short	0x0100
        /*0476*/ 	.byte	0x07
	.zero		1


	//   ....[61]....
        /*0478*/ 	.word	0x000006f0
        /*047c*/ 	.word	0x000000ff
        /*0480*/ 	.word	0x000001f0
        /*0484*/ 	.short	0x0100
        /*0486*/ 	.byte	0x07
	.zero		1


	//   ....[62]....
        /*0488*/ 	.word	0x00000700
        /*048c*/ 	.word	0x000000ff
        /*0490*/ 	.word	0x000000f8
        /*0494*/ 	.short	0x0100
        /*0496*/ 	.byte	0x07
	.zero		1


	//   ....[63]....
        /*0498*/ 	.word	0x00000710
        /*049c*/ 	.word	0x000000ff
        /*04a0*/ 	.word	0x000001f8
        /*04a4*/ 	.short	0x0100
        /*04a6*/ 	.byte	0x07
	.zero		1


	//   ....[64]....
        /*04a8*/ 	.word	0x00000bf0
        /*04ac*/ 	.word	0x000000ff
        /*04b0*/ 	.word	0x00000230
        /*04b4*/ 	.short	0x0100
        /*04b6*/ 	.byte	0x0c
	.zero		1


	//   ....[65]....
        /*04b8*/ 	.word	0x00000c40
        /*04bc*/ 	.word	0x000000ff
        /*04c0*/ 	.word	0x00000238
        /*04c4*/ 	.short	0x0100
        /*04c6*/ 	.byte	0x0c
	.zero		1


	//   ....[66]....
        /*04c8*/ 	.word	0x00000c70
        /*04cc*/ 	.word	0x000000ff
        /*04d0*/ 	.word	0x00000210
        /*04d4*/ 	.short	0x0100
        /*04d6*/ 	.byte	0x0d
	.zero		1


	//   ....[67]....
        /*04d8*/ 	.word	0x00000cc0
        /*04dc*/ 	.word	0x000000ff
        /*04e0*/ 	.word	0x00000218
        /*04e4*/ 	.short	0x0100
        /*04e6*/ 	.byte	0x0d
	.zero		1


	//   ....[68]....
        /*04e8*/ 	.word	0x00000cd0
        /*04ec*/ 	.word	0x000000ff
        /*04f0*/ 	.word	0x00000220
        /*04f4*/ 	.short	0x0100
        /*04f6*/ 	.byte	0x0d
	.zero		1


	//   ....[69]....
        /*04f8*/ 	.word	0x00000ce0
        /*04fc*/ 	.word	0x000000ff
        /*0500*/ 	.word	0x00000228
        /*0504*/ 	.short	0x0100
        /*0506*/ 	.byte	0x0d
	.zero		1


	//   ....[70]....
        /*0508*/ 	.word	0x00001c60
        /*050c*/ 	.word	0x00000037
        /*0510*/ 	.word	0xfffffff8
        /*0514*/ 	.short	0x010a
        /*0516*/ 	.byte	0x3f
	.zero		1


	//   ....[71]....
        /*0518*/ 	.word	0x00001e40
        /*051c*/ 	.word	0x00000003
        /*0520*/ 	.word	0x00000000
        /*0524*/ 	.short	0x010a
        /*0526*/ 	.byte	0x3f
	.zero		1


	//   ....[72]....
        /*0528*/ 	.word	0x00001e80
        /*052c*/ 	.word	0x00000003
        /*0530*/ 	.word	0x00000000
        /*0534*/ 	.short	0x010a
        /*0536*/ 	.byte	0x3f
	.zero		1


	//   ....[73]....
        /*0538*/ 	.word	0x00002220
        /*053c*/ 	.word	0x000000ff
        /*0540*/ 	.word	0x00000000
        /*0544*/ 	.short	0x010a
        /*0546*/ 	.byte	0x04
	.zero		1


	//   ....[74]....
        /*0548*/ 	.word	0x00002260
        /*054c*/ 	.word	0x000000ff
        /*0550*/ 	.word	0x00000000
        /*0554*/ 	.short	0x010a
        /*0556*/ 	.byte	0x04
	.zero		1


	//   ....[75]....
        /*0558*/ 	.word	0x00002570
        /*055c*/ 	.word	0x00000005
        /*0560*/ 	.word	0x00000000
        /*0564*/ 	.short	0x0101
        /*0566*/ 	.byte	0x3f
	.zero		1


	//   ....[76]....
        /*0568*/ 	.word	0x00002670
        /*056c*/ 	.word	0x0000003d
        /*0570*/ 	.word	0x00000000
        /*0574*/ 	.short	0x0101
        /*0576*/ 	.byte	0x33
	.zero		1


	//   ....[77]....
        /*0578*/ 	.word	0x00002760
        /*057c*/ 	.word	0x00000003
        /*0580*/ 	.word	0x00000000
        /*0584*/ 	.short	0x0101
        /*0586*/ 	.byte	0x3f
	.zero		1


	//   ....[78]....
        /*0588*/ 	.word	0x000027c0
        /*058c*/ 	.word	0x00000037
        /*0590*/ 	.word	0x00000008
        /*0594*/ 	.short	0x010a
        /*0596*/ 	.byte	0x3f
	.zero		1


	//   ....[79]....
        /*0598*/ 	.word	0x00003ee0
        /*059c*/ 	.word	0x00000038
        /*05a0*/ 	.word	0x00000000
        /*05a4*/ 	.short	0x0101
        /*05a6*/ 	.byte	0x33
	.zero		1


	//   ....[80]....
        /*05a8*/ 	.word	0x00004940
        /*05ac*/ 	.word	0x0000000c
        /*05b0*/ 	.word	0x00000100
        /*05b4*/ 	.short	0x010a
        /*05b6*/ 	.byte	0x3f
	.zero		1


	//   ....[81]....
        /*05b8*/ 	.word	0x00004d00
        /*05bc*/ 	.word	0x00000003
        /*05c0*/ 	.word	0x00000238
        /*05c4*/ 	.short	0x0101
        /*05c6*/ 	.byte	0x3f
	.zero		1


	//   ....[82]....
        /*05c8*/ 	.word	0x00005490
        /*05cc*/ 	.word	0x00000007
        /*05d0*/ 	.word	0x00000000
        /*05d4*/ 	.short	0x010a
        /*05d6*/ 	.byte	0x3f
	.zero		1


	//   ....[83]....
        /*05d8*/ 	.word	0x00005510
        /*05dc*/ 	.word	0x00000009
        /*05e0*/ 	.word	0x00000000
        /*05e4*/ 	.short	0x010a
        /*05e6*/ 	.byte	0x3f
	.zero		1


	//   ....[84]....
        /*05e8*/ 	.word	0x000055a0
        /*05ec*/ 	.word	0x00000006
        /*05f0*/ 	.word	0x00000000
        /*05f4*/ 	.short	0x010a
        /*05f6*/ 	.byte	0x3f
	.zero		1


	//   ....[85]....
        /*05f8*/ 	.word	0x00005630
        /*05fc*/ 	.word	0x00000009
        /*0600*/ 	.word	0x00000000
        /*0604*/ 	.short	0x010a
        /*0606*/ 	.byte	0x3f
	.zero		1


	//   ....[86]....
        /*0608*/ 	.word	0x000056c0
        /*060c*/ 	.word	0x00000006
        /*0610*/ 	.word	0x00000000
        /*0614*/ 	.short	0x010a
        /*0616*/ 	.byte	0x3f
	.zero		1


	//   ....[87]....
        /*0618*/ 	.word	0x00005750
        /*061c*/ 	.word	0x00000009
        /*0620*/ 	.word	0x00000000
        /*0624*/ 	.short	0x010a
        /*0626*/ 	.byte	0x3f
	.zero		1


	//   ....[88]....
        /*0628*/ 	.word	0x000057e0
        /*062c*/ 	.word	0x00000006
        /*0630*/ 	.word	0x00000000
        /*0634*/ 	.short	0x010a
        /*0636*/ 	.byte	0x3f
	.zero		1


	//   ....[89]....
        /*0638*/ 	.word	0x00005870
        /*063c*/ 	.word	0x00000009
        /*0640*/ 	.word	0x00000000
        /*0644*/ 	.short	0x010a
        /*0646*/ 	.byte	0x3f
	.zero		1


	//   ....[90]....
        /*0648*/ 	.word	0x00005900
        /*064c*/ 	.word	0x00000006
        /*0650*/ 	.word	0x00000000
        /*0654*/ 	.short	0x010a
        /*0656*/ 	.byte	0x3f
	.zero		1


	//   ....[91]....
        /*0658*/ 	.word	0x00005990
        /*065c*/ 	.word	0x00000009
        /*0660*/ 	.word	0x00000000
        /*0664*/ 	.short	0x010a
        /*0666*/ 	.byte	0x3f
	.zero		1


	//   ....[92]....
        /*0668*/ 	.word	0x00005a20
        /*066c*/ 	.word	0x00000006
        /*0670*/ 	.word	0x00000000
        /*0674*/ 	.short	0x010a
        /*0676*/ 	.byte	0x3f
	.zero		1


	//   ....[93]....
        /*0678*/ 	.word	0x00005ab0
        /*067c*/ 	.word	0x00000009
        /*0680*/ 	.word	0x00000000
        /*0684*/ 	.short	0x010a
        /*0686*/ 	.byte	0x3f
	.zero		1


	//   ....[94]....
        /*0688*/ 	.word	0x00005b40
        /*068c*/ 	.word	0x00000006
        /*0690*/ 	.word	0x00000000
        /*0694*/ 	.short	0x010a
        /*0696*/ 	.byte	0x3f
	.zero		1


	//   ....[95]....
        /*0698*/ 	.word	0x00005bd0
        /*069c*/ 	.word	0x00000009
        /*06a0*/ 	.word	0x00000000
        /*06a4*/ 	.short	0x010a
        /*06a6*/ 	.byte	0x3f
	.zero		1


	//   ....[96]....
        /*06a8*/ 	.word	0x00005c60
        /*06ac*/ 	.word	0x00000006
        /*06b0*/ 	.word	0x00000000
        /*06b4*/ 	.short	0x010a
        /*06b6*/ 	.byte	0x3f
	.zero		1


	//   ....[97]....
        /*06b8*/ 	.word	0x00005cf0
        /*06bc*/ 	.word	0x00000009
        /*06c0*/ 	.word	0x00000000
        /*06c4*/ 	.short	0x010a
        /*06c6*/ 	.byte	0x3f
	.zero		1


	//   ....[98]....
        /*06c8*/ 	.word	0x00005d80
        /*06cc*/ 	.word	0x00000006
        /*06d0*/ 	.word	0x00000000
        /*06d4*/ 	.short	0x010a
        /*06d6*/ 	.byte	0x3f
	.zero		1


	//   ....[99]....
        /*06d8*/ 	.word	0x00005e10
        /*06dc*/ 	.word	0x00000009
        /*06e0*/ 	.word	0x00000000
        /*06e4*/ 	.short	0x010a
        /*06e6*/ 	.byte	0x3f
	.zero		1


	//   ....[100]....
        /*06e8*/ 	.word	0x00005ea0
        /*06ec*/ 	.word	0x00000006
        /*06f0*/ 	.word	0x00000000
        /*06f4*/ 	.short	0x010a
        /*06f6*/ 	.byte	0x3f
	.zero		1


	//   ....[101]....
        /*06f8*/ 	.word	0x00005f30
        /*06fc*/ 	.word	0x00000009
        /*0700*/ 	.word	0x00000000
        /*0704*/ 	.short	0x010a
        /*0706*/ 	.byte	0x3f
	.zero		1


	//   ....[102]....
        /*0708*/ 	.word	0x00005fc0
        /*070c*/ 	.word	0x00000006
        /*0710*/ 	.word	0x00000000
        /*0714*/ 	.short	0x010a
        /*0716*/ 	.byte	0x3f
	.zero		1


	//   ....[103]....
        /*0718*/ 	.word	0x00006050
        /*071c*/ 	.word	0x00000009
        /*0720*/ 	.word	0x00000000
        /*0724*/ 	.short	0x010a
        /*0726*/ 	.byte	0x3f
	.zero		1


	//   ....[104]....
        /*0728*/ 	.word	0x000060e0
        /*072c*/ 	.word	0x00000006
        /*0730*/ 	.word	0x00000000
        /*0734*/ 	.short	0x010a
        /*0736*/ 	.byte	0x3f
	.zero		1


	//   ....[105]....
        /*0738*/ 	.word	0x00006170
        /*073c*/ 	.word	0x00000009
        /*0740*/ 	.word	0x00000000
        /*0744*/ 	.short	0x010a
        /*0746*/ 	.byte	0x3f
	.zero		1


	//   ....[106]....
        /*0748*/ 	.word	0x00006200
        /*074c*/ 	.word	0x00000006
        /*0750*/ 	.word	0x00000000
        /*0754*/ 	.short	0x010a
        /*0756*/ 	.byte	0x3f
	.zero		1


	//   ....[107]....
        /*0758*/ 	.word	0x00006290
        /*075c*/ 	.word	0x00000009
        /*0760*/ 	.word	0x00000000
        /*0764*/ 	.short	0x010a
        /*0766*/ 	.byte	0x3f
	.zero		1


	//   ....[108]....
        /*0768*/ 	.word	0x00006320
        /*076c*/ 	.word	0x00000006
        /*0770*/ 	.word	0x00000000
        /*0774*/ 	.short	0x010a
        /*0776*/ 	.byte	0x3f
	.zero		1


	//   ....[109]....
        /*0778*/ 	.word	0x000063b0
        /*077c*/ 	.word	0x00000009
        /*0780*/ 	.word	0x00000000
        /*0784*/ 	.short	0x010a
        /*0786*/ 	.byte	0x3f
	.zero		1


	//   ....[110]....
        /*0788*/ 	.word	0x00006440
        /*078c*/ 	.word	0x00000006
        /*0790*/ 	.word	0x00000000
        /*0794*/ 	.short	0x010a
        /*0796*/ 	.byte	0x3f
	.zero		1


	//   ....[111]....
        /*0798*/ 	.word	0x000064d0
        /*079c*/ 	.word	0x00000009
        /*07a0*/ 	.word	0x00000000
        /*07a4*/ 	.short	0x010a
        /*07a6*/ 	.byte	0x3f
	.zero		1


	//   ....[112]....
        /*07a8*/ 	.word	0x00006560
        /*07ac*/ 	.word	0x00000006
        /*07b0*/ 	.word	0x00000000
        /*07b4*/ 	.short	0x010a
        /*07b6*/ 	.byte	0x3f
	.zero		1


	//   ....[113]....
        /*07b8*/ 	.word	0x000065f0
        /*07bc*/ 	.word	0x00000003
        /*07c0*/ 	.word	0x00000000
        /*07c4*/ 	.short	0x010a
        /*07c6*/ 	.byte	0x3f
	.zero		1


	//   ....[114]....
        /*07c8*/ 	.word	0x00006650
        /*07cc*/ 	.word	0x00000037
        /*07d0*/ 	.word	0xfffffff8
        /*07d4*/ 	.short	0x010a
        /*07d6*/ 	.byte	0x3f
	.zero		1


	//   ....[115]....
        /*07d8*/ 	.word	0x000066a0
        /*07dc*/ 	.word	0x00000003
        /*07e0*/ 	.word	0x00000000
        /*07e4*/ 	.short	0x010a
        /*07e6*/ 	.byte	0x3f
	.zero		1


	//   ....[116]....
        /*07e8*/ 	.word	0x00006700
        /*07ec*/ 	.word	0x00000005
        /*07f0*/ 	.word	0x00000000
        /*07f4*/ 	.short	0x010a
        /*07f6*/ 	.byte	0x3f
	.zero		1


	//   ....[117]....
        /*07f8*/ 	.word	0x00006750
        /*07fc*/ 	.word	0x00000037
        /*0800*/ 	.word	0x00000008
        /*0804*/ 	.short	0x010a
        /*0806*/ 	.byte	0x3f
	.zero		1


	//   ....[118]....
        /*0808*/ 	.word	0x00006820
        /*080c*/ 	.word	0x0000000c
        /*0810*/ 	.word	0x00000100
        /*0814*/ 	.short	0x010a
        /*0816*/ 	.byte	0x3f
	.zero		1


	//   ....[119]....
        /*0818*/ 	.word	0x000068f0
        /*081c*/ 	.word	0x00000007
        /*0820*/ 	.word	0x00000000
        /*0824*/ 	.short	0x010a
        /*0826*/ 	.byte	0x3f
	.zero		1


	//   ....[120]....
        /*0828*/ 	.word	0x00006940
        /*082c*/ 	.word	0x00000009
        /*0830*/ 	.word	0x00000000
        /*0834*/ 	.short	0x010a
        /*0836*/ 	.byte	0x3f
	.zero		1


	//   ....[121]....
        /*0838*/ 	.word	0x00006990
        /*083c*/ 	.word	0x00000006
        /*0840*/ 	.word	0x00000000
        /*0844*/ 	.short	0x010a
        /*0846*/ 	.byte	0x3f
	.zero		1


	//   ....[122]....
        /*0848*/ 	.word	0x000069e0
        /*084c*/ 	.word	0x00000009
        /*0850*/ 	.word	0x00000000
        /*0854*/ 	.short	0x010a
        /*0856*/ 	.byte	0x3f
	.zero		1


	//   ....[123]....
        /*0858*/ 	.word	0x00006a30
        /*085c*/ 	.word	0x00000006
        /*0860*/ 	.word	0x00000000
        /*0864*/ 	.short	0x010a
        /*0866*/ 	.byte	0x3f
	.zero		1


	//   ....[124]....
        /*0868*/ 	.word	0x00006a80
        /*086c*/ 	.word	0x00000009
        /*0870*/ 	.word	0x00000000
        /*0874*/ 	.short	0x010a
        /*0876*/ 	.byte	0x3f
	.zero		1


	//   ....[125]....
        /*0878*/ 	.word	0x00006ad0
        /*087c*/ 	.word	0x00000006
        /*0880*/ 	.word	0x00000000
        /*0884*/ 	.short	0x010a
        /*0886*/ 	.byte	0x3f
	.zero		1


	//   ....[126]....
        /*0888*/ 	.word	0x00006b20
        /*088c*/ 	.word	0x00000009
        /*0890*/ 	.word	0x00000000
        /*0894*/ 	.short	0x010a
        /*0896*/ 	.byte	0x3f
	.zero		1


	//   ....[127]....
        /*0898*/ 	.word	0x00006b70
        /*089c*/ 	.word	0x00000006
        /*08a0*/ 	.word	0x00000000
        /*08a4*/ 	.short	0x010a
        /*08a6*/ 	.byte	0x3f
	.zero		1


	//   ....[128]....
        /*08a8*/ 	.word	0x00006bc0
        /*08ac*/ 	.word	0x00000009
        /*08b0*/ 	.word	0x00000000
        /*08b4*/ 	.short	0x010a
        /*08b6*/ 	.byte	0x3f
	.zero		1


	//   ....[129]....
        /*08b8*/ 	.word	0x00006c10
        /*08bc*/ 	.word	0x00000006
        /*08c0*/ 	.word	0x00000000
        /*08c4*/ 	.short	0x010a
        /*08c6*/ 	.byte	0x3f
	.zero		1


	//   ....[130]....
        /*08c8*/ 	.word	0x00006c60
        /*08cc*/ 	.word	0x00000009
        /*08d0*/ 	.word	0x00000000
        /*08d4*/ 	.short	0x010a
        /*08d6*/ 	.byte	0x3f
	.zero		1


	//   ....[131]....
        /*08d8*/ 	.word	0x00006cb0
        /*08dc*/ 	.word	0x00000006
        /*08e0*/ 	.word	0x00000000
        /*08e4*/ 	.short	0x010a
        /*08e6*/ 	.byte	0x3f
	.zero		1


	//   ....[132]....
        /*08e8*/ 	.word	0x00006d00
        /*08ec*/ 	.word	0x00000009
        /*08f0*/ 	.word	0x00000000
        /*08f4*/ 	.short	0x010a
        /*08f6*/ 	.byte	0x3f
	.zero		1


	//   ....[133]....
        /*08f8*/ 	.word	0x00006d50
        /*08fc*/ 	.word	0x00000006
        /*0900*/ 	.word	0x00000000
        /*0904*/ 	.short	0x010a
        /*0906*/ 	.byte	0x3f
	.zero		1


	//   ....[134]....
        /*0908*/ 	.word	0x00006da0
        /*090c*/ 	.word	0x00000009
        /*0910*/ 	.word	0x00000000
        /*0914*/ 	.short	0x010a
        /*0916*/ 	.byte	0x3f
	.zero		1


	//   ....[135]....
        /*0918*/ 	.word	0x00006df0
        /*091c*/ 	.word	0x00000006
        /*0920*/ 	.word	0x00000000
        /*0924*/ 	.short	0x010a
        /*0926*/ 	.byte	0x3f
	.zero		1


	//   ....[136]....
        /*0928*/ 	.word	0x00006e40
        /*092c*/ 	.word	0x00000009
        /*0930*/ 	.word	0x00000000
        /*0934*/ 	.short	0x010a
        /*0936*/ 	.byte	0x3f
	.zero		1


	//   ....[137]....
        /*0938*/ 	.word	0x00006e90
        /*093c*/ 	.word	0x00000006
        /*0940*/ 	.word	0x00000000
        /*0944*/ 	.short	0x010a
        /*0946*/ 	.byte	0x3f
	.zero		1


	//   ....[138]....
        /*0948*/ 	.word	0x00006ee0
        /*094c*/ 	.word	0x00000009
        /*0950*/ 	.word	0x00000000
        /*0954*/ 	.short	0x010a
        /*0956*/ 	.byte	0x3f
	.zero		1


	//   ....[139]....
        /*0958*/ 	.word	0x00006f30
        /*095c*/ 	.word	0x00000006
        /*0960*/ 	.word	0x00000000
        /*0964*/ 	.short	0x010a
        /*0966*/ 	.byte	0x3f
	.zero		1


	//   ....[140]....
        /*0968*/ 	.word	0x00006f80
        /*096c*/ 	.word	0x00000009
        /*0970*/ 	.word	0x00000000
        /*0974*/ 	.short	0x010a
        /*0976*/ 	.byte	0x3f
	.zero		1


	//   ....[141]....
        /*0978*/ 	.word	0x00006fd0
        /*097c*/ 	.word	0x00000006
        /*0980*/ 	.word	0x00000000
        /*0984*/ 	.short	0x010a
        /*0986*/ 	.byte	0x3f
	.zero		1


	//   ....[142]....
        /*0988*/ 	.word	0x00007020
        /*098c*/ 	.word	0x00000009
        /*0990*/ 	.word	0x00000000
        /*0994*/ 	.short	0x010a
        /*0996*/ 	.byte	0x3f
	.zero		1


	//   ....[143]....
        /*0998*/ 	.word	0x00007070
        /*099c*/ 	.word	0x00000006
        /*09a0*/ 	.word	0x00000000
        /*09a4*/ 	.short	0x010a
        /*09a6*/ 	.byte	0x3f
	.zero		1


	//   ....[144]....
        /*09a8*/ 	.word	0x000070c0
        /*09ac*/ 	.word	0x00000009
        /*09b0*/ 	.word	0x00000000
        /*09b4*/ 	.short	0x010a
        /*09b6*/ 	.byte	0x3f
	.zero		1


	//   ....[145]....
        /*09b8*/ 	.word	0x00007110
        /*09bc*/ 	.word	0x00000006
        /*09c0*/ 	.word	0x00000000
        /*09c4*/ 	.short	0x010a
        /*09c6*/ 	.byte	0x3f
	.zero		1


	//   ....[146]....
        /*09c8*/ 	.word	0x00007160
        /*09cc*/ 	.word	0x00000009
        /*09d0*/ 	.word	0x00000000
        /*09d4*/ 	.short	0x010a
        /*09d6*/ 	.byte	0x3f
	.zero		1


	//   ....[147]....
        /*09d8*/ 	.word	0x000071b0
        /*09dc*/ 	.word	0x00000006
        /*09e0*/ 	.word	0x00000000
        /*09e4*/ 	.short	0x010a
        /*09e6*/ 	.byte	0x3f
	.zero		1


	//   ....[148]....
        /*09e8*/ 	.word	0x00007200
        /*09ec*/ 	.word	0x00000009
        /*09f0*/ 	.word	0x00000000
        /*09f4*/ 	.short	0x010a
        /*09f6*/ 	.byte	0x3f
	.zero		1


	//   ....[149]....
        /*09f8*/ 	.word	0x00007250
        /*09fc*/ 	.word	0x00000006
        /*0a00*/ 	.word	0x00000000
        /*0a04*/ 	.short	0x010a
        /*0a06*/ 	.byte	0x3f
	.zero		1


	//----- nvinfo : EIATTR_NUM_MBARRIERS
	.align		4
.L_35:
        /*0a08*/ 	.byte	0x03, 0x38
        /*0a0a*/ 	.short	0x0046


	//----- nvinfo : EIATTR_EXIT_INSTR_OFFSETS
	.align		4
        /*0a0c*/ 	.byte	0x04, 0x1c
        /*0a0e*/ 	.short	(.L_37 - .L_36)


	//   ....[0]....
.L_36:
        /*0a10*/ 	.word	0x00001840


	//   ....[1]....
        /*0a14*/ 	.word	0x000018a0


	//   ....[2]....
        /*0a18*/ 	.word	0x00004620


	//   ....[3]....
        /*0a1c*/ 	.word	0x00004650


	//   ....[4]....
        /*0a20*/ 	.word	0x00006640


	//----- nvinfo : EIATTR_MAX_THREADS
	.align		4
.L_37:
        /*0a24*/ 	.byte	0x04, 0x05
        /*0a26*/ 	.short	(.L_39 - .L_38)
.L_38:
        /*0a28*/ 	.word	0x00000180
        /*0a2c*/ 	.word	0x00000001
        /*0a30*/ 	.word	0x00000001


	//----- nvinfo : EIATTR_CRS_STACK_SIZE
	.align		4
.L_39:
        /*0a34*/ 	.byte	0x04, 0x1e
        /*0a36*/ 	.short	(.L_41 - .L_40)
.L_40:
        /*0a38*/ 	.word	0x00000000


	//----- nvinfo : EIATTR_CBANK_PARAM_SIZE
	.align		4
.L_41:
        /*0a3c*/ 	.byte	0x03, 0x19
        /*0a3e*/ 	.short	0x0470


	//----- nvinfo : EIATTR_PARAM_CBANK
	.align		4
        /*0a40*/ 	.byte	0x04, 0x0a
        /*0a42*/ 	.short	(.L_43 - .L_42)
	.align		4
.L_42:
        /*0a44*/ 	.word	index@(.nv.constant0._ZN7cutlass13device_kernelINS_4gemm6kernel13GemmUniversalIN4cute5tupleIJiiiiEEENS1_10collective13CollectiveMmaINS1_34MainloopSm90TmaGmmaWarpSpecializedILi32ENS5_IJNS4_1CILi2EEENSA_ILi1EEESC_EEENS1_32KernelTmaWarpSpecializedPingpongEEENS5_IJNSA_ILi64EEENSA_ILi48EEESG_EEEaNS5_IJlSC_lEEEaSJ_NS4_8TiledMMAINS4_8MMA_AtomIJNS4_4SM904GMMA26MMA_64x16x32_S32S8S8_SS_TNEEEENS4_6LayoutINS5_IJSC_SC_SC_EEENS5_IJNSA_ILi0EEESS_SS_EEEEENS5_IJNS4_10UnderscoreESV_SV_EEEEENS4_13SM90_TMA_LOADENS4_14ComposedLayoutINS4_7SwizzleILi2ELi4ELi3EEENS4_18smem_ptr_flag_bitsILi8EEENSQ_INS5_IJNSA_ILi8EEESG_EEENS5_IJSG_SC_EEEEEEEvNS4_8identityENS4_23SM90_TMA_LOAD_MULTICASTES18_vS19_EENS_8epilogue10collective6detail29Sm90TmaWarpSpecializedAdapterINS1D_15DefaultEpilogueIaSJ_SJ_NS1C_6thread17LinearCombinationIaLi1EiiLNS1H_9ScaleType4KindE0ELNS_15FloatRoundStyleE2EaEENS1_15EpilogueDefaultEEEEEvvEEEEvNT_6ParamsE)
        /*0a48*/ 	.short	0x0210
        /*0a4a*/ 	.short	0x0470


	//----- nvinfo : EIATTR_SW_WAR
	.align		4
.L_43:
        /*0a4c*/ 	.byte	0x04, 0x36
        /*0a4e*/ 	.short	(.L_45 - .L_44)
.L_44:
        /*0a50*/ 	.word	0x00000008
.L_45:


//--------------------- .nv.callgraph             --------------------------
	.section	.nv.callgraph,"",@"SHT_CUDA_CALLGRAPH"
	.align	4
	.sectionentsize	8
	.align		4
        /*0000*/ 	.word	0x00000000
	.align		4
        /*0004*/ 	.word	0xffffffff
	.align		4
        /*0008*/ 	.word	index@(_ZN7cutlass13device_kernelINS_4gemm6kernel13GemmUniversalIN4cute5tupleIJiiiiEEENS1_10collective13CollectiveMmaINS1_34MainloopSm90TmaGmmaWarpSpecializedILi32ENS5_IJNS4_1CILi2EEENSA_ILi1EEESC_EEENS1_32KernelTmaWarpSpecializedPingpongEEENS5_IJNSA_ILi64EEENSA_ILi48EEESG_EEEaNS5_IJlSC_lEEEaSJ_NS4_8TiledMMAINS4_8MMA_AtomIJNS4_4SM904GMMA26MMA_64x16x32_S32S8S8_SS_TNEEEENS4_6LayoutINS5_IJSC_SC_SC_EEENS5_IJNSA_ILi0EEESS_SS_EEEEENS5_IJNS4_10UnderscoreESV_SV_EEEEENS4_13SM90_TMA_LOADENS4_14ComposedLayoutINS4_7SwizzleILi2ELi4ELi3EEENS4_18smem_ptr_flag_bitsILi8EEENSQ_INS5_IJNSA_ILi8EEESG_EEENS5_IJSG_SC_EEEEEEEvNS4_8identityENS4_23SM90_TMA_LOAD_MULTICASTES18_vS19_EENS_8epilogue10collective6detail29Sm90TmaWarpSpecializedAdapterINS1D_15DefaultEpilogueIaSJ_SJ_NS1C_6thread17LinearCombinationIaLi1EiiLNS1H_9ScaleType4KindE0ELNS_15FloatRoundStyleE2EaEENS1_15EpilogueDefaultEEEEEvvEEEEvNT_6ParamsE)
	.align		4
        /*000c*/ 	.word	index@(__assertfail)
	.align		4
        /*0010*/ 	.word	0x00000000
	.align		4
        /*0014*/ 	.word	0xfffffffe
	.align		4
        /*0018*/ 	.word	0x00000000
	.align		4
        /*001c*/ 	.word	0xfffffffd
	.align		4
        /*0020*/ 	.word	0x00000000
	.align		4
        /*0024*/ 	.word	0xfffffffc


//--------------------- .nv.constant4             --------------------------
	.section	.nv.constant4,"a",@progbits
	.align	8
	.align		8
.nv.constant4:
        /*0000*/ 	.dword	__assertfail
	.align		8
        /*0008*/ 	.dword	__unnamed_1
	.align		8
        /*0010*/ 	.dword	_ZN40_INTERNAL_5850a188_4_k_cu_24f5b75b_146624cuda3std3__45__cpo5beginE
	.align		8
        /*0018*/ 	.dword	_ZN40_INTERNAL_5850a188_4_k_cu_24f5b75b_146624cuda3std3__45__cpo3endE
	.align		8
        /*0020*/ 	.dword	_ZN40_INTERNAL_5850a188_4_k_cu_24f5b75b_146624cuda3std3__45__cpo6cbeginE
	.align		8
        /*0028*/ 	.dword	_ZN40_INTERNAL_5850a188_4_k_cu_24f5b75b_146624cuda3std3__45__cpo4cendE
	.align		8
        /*0030*/ 	.dword	_ZN40_INTERNAL_5850a188_4_k_cu_24f5b75b_146624cuda3std3__442_GLOBAL__N__5850a188_4_k_cu_24f5b75b_146626ignoreE
	.align		8
        /*0038*/ 	.dword	_ZN40_INTERNAL_5850a188_4_k_cu_24f5b75b_146624cuda3std3__419piecewise_constructE
	.align		8
        /*0040*/ 	.dword	_ZN40_INTERNAL_5850a188_4_k_cu_24f5b75b_146624cuda3std3__48in_placeE
	.align		8
        /*0048*/ 	.dword	_ZN40_INTERNAL_5850a188_4_k_cu_24f5b75b_146624cuda3std6ranges3__45__cpo4swapE
	.align		8
        /*0050*/ 	.dword	_ZN40_INTERNAL_5850a188_4_k_cu_24f5b75b_146624cuda3std6ranges3__45__cpo9iter_moveE
	.align		8
        /*0058*/ 	.dword	_ZN40_INTERNAL_5850a188_4_k_cu_24f5b75b_146624cute7productE
	.align		8
        /*0060*/ 	.dword	_ZN40_INTERNAL_5850a188_4_k_cu_24f5b75b_146624cute1_E
	.align		8
        /*0068*/ 	.dword	$str$22
	.align		8
        /*0070*/ 	.dword	$str$23


//--------------------- .text._ZN7cutlass13device_kernelINS_4gemm6kernel13GemmUniversalIN4cute5tupleIJiiiiEEENS1_10collective13CollectiveMmaINS1_34MainloopSm90TmaGmmaWarpSpecializedILi32ENS5_IJNS4_1CILi2EEENSA_ILi1EEESC_EEENS1_32KernelTmaWarpSpecializedPingpongEEENS5_IJNSA_ILi64EEENSA_ILi48EEESG_EEEaNS5_IJlSC_lEEEaSJ_NS4_8TiledMMAINS4_8MMA_AtomIJNS4_4SM904GMMA26MMA_64x16x32_S32S8S8_SS_TNEEEENS4_6LayoutINS5_IJSC_SC_SC_EEENS5_IJNSA_ILi0EEESS_SS_EEEEENS5_IJNS4_10UnderscoreESV_SV_EEEEENS4_13SM90_TMA_LOADENS4_14ComposedLayoutINS4_7SwizzleILi2ELi4ELi3EEENS4_18smem_ptr_flag_bitsILi8EEENSQ_INS5_IJNSA_ILi8EEESG_EEENS5_IJSG_SC_EEEEEEEvNS4_8identityENS4_23SM90_TMA_LOAD_MULTICASTES18_vS19_EENS_8epilogue10collective6detail29Sm90TmaWarpSpecializedAdapterINS1D_15DefaultEpilogueIaSJ_SJ_NS1C_6thread17LinearCombinationIaLi1EiiLNS1H_9ScaleType4KindE0ELNS_15FloatRoundStyleE2EaEENS1_15EpilogueDefaultEEEEEvvEEEEvNT_6ParamsE --------------------------
	.section	.text._ZN7cutlass13device_kernelINS_4gemm6kernel13GemmUniversalIN4cute5tupleIJiiiiEEENS1_10collective13CollectiveMmaINS1_34MainloopSm90TmaGmmaWarpSpecializedILi32ENS5_IJNS4_1CILi2EEENSA_ILi1EEESC_EEENS1_32KernelTmaWarpSpecializedPingpongEEENS5_IJNSA_ILi64EEENSA_ILi48EEESG_EEEaNS5_IJlSC_lEEEaSJ_NS4_8TiledMMAINS4_8MMA_AtomIJNS4_4SM904GMMA26MMA_64x16x32_S32S8S8_SS_TNEEEENS4_6LayoutINS5_IJSC_SC_SC_EEENS5_IJNSA_ILi0EEESS_SS_EEEEENS5_IJNS4_10UnderscoreESV_SV_EEEEENS4_13SM90_TMA_LOADENS4_14ComposedLayoutINS4_7SwizzleILi2ELi4ELi3EEENS4_18smem_ptr_flag_bitsILi8EEENSQ_INS5_IJNSA_ILi8EEESG_EEENS5_IJSG_SC_EEEEEEEvNS4_8identityENS4_23SM90_TMA_LOAD_MULTICASTES18_vS19_EENS_8epilogue10collective6detail29Sm90TmaWarpSpecializedAdapterINS1D_15DefaultEpilogueIaSJ_SJ_NS1C_6thread17LinearCombinationIaLi1EiiLNS1H_9ScaleType4KindE0ELNS_15FloatRoundStyleE2EaEENS1_15EpilogueDefaultEEEEEvvEEEEvNT_6ParamsE,"ax",@progbits
	.align	128
.text._ZN7cutlass13device_kernelINS_4gemm6kernel13GemmUniversalIN4cute5tupleIJiiiiEEENS1_10collective13CollectiveMmaINS1_34MainloopSm90TmaGmmaWarpSpecializedILi32ENS5_IJNS4_1CILi2EEENSA_ILi1EEESC_EEENS1_32KernelTmaWarpSpecializedPingpongEEENS5_IJNSA_ILi64EEENSA_ILi48EEESG_EEEaNS5_IJlSC_lEEEaSJ_NS4_8TiledMMAINS4_8MMA_AtomIJNS4_4SM904GMMA26MMA_64x16x32_S32S8S8_SS_TNEEEENS4_6LayoutINS5_IJSC_SC_SC_EEENS5_IJNSA_ILi0EEESS_SS_EEEEENS5_IJNS4_10UnderscoreESV_SV_EEEEENS4_13SM90_TMA_LOADENS4_14ComposedLayoutINS4_7SwizzleILi2ELi4ELi3EEENS4_18smem_ptr_flag_bitsILi8EEENSQ_INS5_IJNSA_ILi8EEESG_EEENS5_IJSG_SC_EEEEEEEvNS4_8identityENS4_23SM90_TMA_LOAD_MULTICASTES18_vS19_EENS_8epilogue10collective6detail29Sm90TmaWarpSpecializedAdapterINS1D_15DefaultEpilogueIaSJ_SJ_NS1C_6thread17LinearCombinationIaLi1EiiLNS1H_9ScaleType4KindE0ELNS_15FloatRoundStyleE2EaEENS1_15EpilogueDefaultEEEEEvvEEEEvNT_6ParamsE:
        .type           _ZN7cutlass13device_kernelINS_4gemm6kernel13GemmUniversalIN4cute5tupleIJiiiiEEENS1_10collective13CollectiveMmaINS1_34MainloopSm90TmaGmmaWarpSpecializedILi32ENS5_IJNS4_1CILi2EEENSA_ILi1EEESC_EEENS1_32KernelTmaWarpSpecializedPingpongEEENS5_IJNSA_ILi64EEENSA_ILi48EEESG_EEEaNS5_IJlSC_lEEEaSJ_NS4_8TiledMMAINS4_8MMA_AtomIJNS4_4SM904GMMA26MMA_64x16x32_S32S8S8_SS_TNEEEENS4_6LayoutINS5_IJSC_SC_SC_EEENS5_IJNSA_ILi0EEESS_SS_EEEEENS5_IJNS4_10UnderscoreESV_SV_EEEEENS4_13SM90_TMA_LOADENS4_14ComposedLayoutINS4_7SwizzleILi2ELi4ELi3EEENS4_18smem_ptr_flag_bitsILi8EEENSQ_INS5_IJNSA_ILi8EEESG_EEENS5_IJSG_SC_EEEEEEEvNS4_8identityENS4_23SM90_TMA_LOAD_MULTICASTES18_vS19_EENS_8epilogue10collective6detail29Sm90TmaWarpSpecializedAdapterINS1D_15DefaultEpilogueIaSJ_SJ_NS1C_6thread17LinearCombinationIaLi1EiiLNS1H_9ScaleType4KindE0ELNS_15FloatRoundStyleE2EaEENS1_15EpilogueDefaultEEEEEvvEEEEvNT_6ParamsE,@function
        .size           _ZN7cutlass13device_kernelINS_4gemm6kernel13GemmUniversalIN4cute5tupleIJiiiiEEENS1_10collective13CollectiveMmaINS1_34MainloopSm90TmaGmmaWarpSpecializedILi32ENS5_IJNS4_1CILi2EEENSA_ILi1EEESC_EEENS1_32KernelTmaWarpSpecializedPingpongEEENS5_IJNSA_ILi64EEENSA_ILi48EEESG_EEEaNS5_IJlSC_lEEEaSJ_NS4_8TiledMMAINS4_8MMA_AtomIJNS4_4SM904GMMA26MMA_64x16x32_S32S8S8_SS_TNEEEENS4_6LayoutINS5_IJSC_SC_SC_EEENS5_IJNSA_ILi0EEESS_SS_EEEEENS5_IJNS4_10UnderscoreESV_SV_EEEEENS4_13SM90_TMA_LOADENS4_14ComposedLayoutINS4_7SwizzleILi2ELi4ELi3EEENS4_18smem_ptr_flag_bitsILi8EEENSQ_INS5_IJNSA_ILi8EEESG_EEENS5_IJSG_SC_EEEEEEEvNS4_8identityENS4_23SM90_TMA_LOAD_MULTICASTES18_vS19_EENS_8epilogue10collective6detail29Sm90TmaWarpSpecializedAdapterINS1D_15DefaultEpilogueIaSJ_SJ_NS1C_6thread17LinearCombinationIaLi1EiiLNS1H_9ScaleType4KindE0ELNS_15FloatRoundStyleE2EaEENS1_15EpilogueDefaultEEEEEvvEEEEvNT_6ParamsE,(.L_x_181 - _ZN7cutlass13device_kernelINS_4gemm6kernel13GemmUniversalIN4cute5tupleIJiiiiEEENS1_10collective13CollectiveMmaINS1_34MainloopSm90TmaGmmaWarpSpecializedILi32ENS5_IJNS4_1CILi2EEENSA_ILi1EEESC_EEENS1_32KernelTmaWarpSpecializedPingpongEEENS5_IJNSA_ILi64EEENSA_ILi48EEESG_EEEaNS5_IJlSC_lEEEaSJ_NS4_8TiledMMAINS4_8MMA_AtomIJNS4_4SM904GMMA26MMA_64x16x32_S32S8S8_SS_TNEEEENS4_6LayoutINS5_IJSC_SC_SC_EEENS5_IJNSA_ILi0EEESS_SS_EEEEENS5_IJNS4_10UnderscoreESV_SV_EEEEENS4_13SM90_TMA_LOADENS4_14ComposedLayoutINS4_7SwizzleILi2ELi4ELi3EEENS4_18smem_ptr_flag_bitsILi8EEENSQ_INS5_IJNSA_ILi8EEESG_EEENS5_IJSG_SC_EEEEEEEvNS4_8identityENS4_23SM90_TMA_LOAD_MULTICASTES18_vS19_EENS_8epilogue10collective6detail29Sm90TmaWarpSpecializedAdapterINS1D_15DefaultEpilogueIaSJ_SJ_NS1C_6thread17LinearCombinationIaLi1EiiLNS1H_9ScaleType4KindE0ELNS_15FloatRoundStyleE2EaEENS1_15EpilogueDefaultEEEEEvvEEEEvNT_6ParamsE)
        .other          _ZN7cutlass13device_kernelINS_4gemm6kernel13GemmUniversalIN4cute5tupleIJiiiiEEENS1_10collective13CollectiveMmaINS1_34MainloopSm90TmaGmmaWarpSpecializedILi32ENS5_IJNS4_1CILi2EEENSA_ILi1EEESC_EEENS1_32KernelTmaWarpSpecializedPingpongEEENS5_IJNSA_ILi64EEENSA_ILi48EEESG_EEEaNS5_IJlSC_lEEEaSJ_NS4_8TiledMMAINS4_8MMA_AtomIJNS4_4SM904GMMA26MMA_64x16x32_S32S8S8_SS_TNEEEENS4_6LayoutINS5_IJSC_SC_SC_EEENS5_IJNSA_ILi0EEESS_SS_EEEEENS5_IJNS4_10UnderscoreESV_SV_EEEEENS4_13SM90_TMA_LOADENS4_14ComposedLayoutINS4_7SwizzleILi2ELi4ELi3EEENS4_18smem_ptr_flag_bitsILi8EEENSQ_INS5_IJNSA_ILi8EEESG_EEENS5_IJSG_SC_EEEEEEEvNS4_8identityENS4_23SM90_TMA_LOAD_MULTICASTES18_vS19_EENS_8epilogue10collective6detail29Sm90TmaWarpSpecializedAdapterINS1D_15DefaultEpilogueIaSJ_SJ_NS1C_6thread17LinearCombinationIaLi1EiiLNS1H_9ScaleType4KindE0ELNS_15FloatRoundStyleE2EaEENS1_15EpilogueDefaultEEEEEvvEEEEvNT_6ParamsE,@"STO_CUDA_ENTRY STV_DEFAULT"
_ZN7cutlass13device_kernelINS_4gemm6kernel13GemmUniversalIN4cute5tupleIJiiiiEEENS1_10collective13CollectiveMmaINS1_34MainloopSm90TmaGmmaWarpSpecializedILi32ENS5_IJNS4_1CILi2EEENSA_ILi1EEESC_EEENS1_32KernelTmaWarpSpecializedPingpongEEENS5_IJNSA_ILi64EEENSA_ILi48EEESG_EEEaNS5_IJlSC_lEEEaSJ_NS4_8TiledMMAINS4_8MMA_AtomIJNS4_4SM904GMMA26MMA_64x16x32_S32S8S8_SS_TNEEEENS4_6LayoutINS5_IJSC_SC_SC_EEENS5_IJNSA_ILi0EEESS_SS_EEEEENS5_IJNS4_10UnderscoreESV_SV_EEEEENS4_13SM90_TMA_LOADENS4_14ComposedLayoutINS4_7SwizzleILi2ELi4ELi3EEENS4_18smem_ptr_flag_bitsILi8EEENSQ_INS5_IJNSA_ILi8EEESG_EEENS5_IJSG_SC_EEEEEEEvNS4_8identityENS4_23SM90_TMA_LOAD_MULTICASTES18_vS19_EENS_8epilogue10collective6detail29Sm90TmaWarpSpecializedAdapterINS1D_15DefaultEpilogueIaSJ_SJ_NS1C_6thread17LinearCombinationIaLi1EiiLNS1H_9ScaleType4KindE0ELNS_15FloatRoundStyleE2EaEENS1_15EpilogueDefaultEEEEEvvEEEEvNT_6ParamsE:
[----:B------:R-:W0:Y:S01]  /*0000*/  LDC R1, c[0x0][0x28] ;  /* 0x00000a00ff017b82 */ /* 0x000e220000000800 */
[----:B------:R-:W1:Y:S01]  /*0010*/  S2R R3, SR_TID.X ;  /* 0x0000000000037919 */ /* 0x000e620000002100 */
[----:B------:R-:W-:Y:S01]  /*0020*/  ELECT P0, URZ, PT ;  /* 0x00000000003f782f */ /* 0x000fe20003800000 */
[----:B------:R-:W-:Y:S01]  /*0030*/  BSSY B0, `(.L_x_0) ;  /* 0x0000014000007945 */ /* 0x000fe20003800000 */
[--C-:B-1----:R-:W-:Y:S02]  /*0040*/  SHF.R.U32.HI R0, RZ, 0x5, R3.reuse ;  /* 0x00000005ff007819 */ /* 0x102fe40000011603 */
[----:B------:R-:W-:-:S03]  /*0050*/  SHF.R.U32.HI R5, RZ, 0x7, R3 ;  /* 0x00000007ff057819 */ /* 0x000fc60000011603 */
[----:B------:R-:W1:Y:S02]  /*0060*/  SHFL.IDX PT, R2, R0, RZ, 0x1f ;  /* 0x00001fff00027589 */ /* 0x000e6400000e0000 */
[----:B-1----:R-:W-:Y:S02]  /*0070*/  R2UR UR6, R2 ;  /* 0x00000000020672ca */ /* 0x002fe400000e0000 */
[----:B------:R1:W2:Y:S11]  /*0080*/  SHFL.IDX PT, R2, R5, RZ, 0x1f ;  /* 0x00001fff05027589 */ /* 0x0002b600000e0000 */
[----:B------:R-:W-:-:S02]  /*0090*/  USHF.R.S32.HI UR4, URZ, 0x1f, UR6 ;  /* 0x0000001f3f047899 */ /* 0x000fc40008011406 */
[----:B------:R-:W-:Y:S02]  /*00a0*/  ISETP.NE.OR P0, PT, RZ, UR6, !P0 ;  /* 0x00000006ff007c0c */ /* 0x000fe4000c705670 */
[----:B------:R-:W-:-:S04]  /*00b0*/  ULEA.HI UR4, UR4, UR6, URZ, 0x2 ;  /* 0x0000000604047291 */ /* 0x000fc8000f8f103f */
[----:B------:R-:W-:-:S04]  /*00c0*/  ULOP3.LUT UR4, UR4, 0xfffffffc, URZ, 0xc0, !UPT ;  /* 0xfffffffc04047892 */ /* 0x000fc8000f8ec03f */
[----:B------:R-:W-:-:S03]  /*00d0*/  UIADD3 UR6, UR6, -UR4, URZ ;  /* 0x8000000406067290 */ /* 0x000fc6000fffe03f */
[----:B012---:R-:W-:Y:S09]  /*00e0*/  @P0 BRA `(.L_x_1) ;  /* 0x0000000000200947 */ /* 0x007ff20003800000 */
[----:B------:R-:W-:Y:S02]  /*00f0*/  ULDC.64 UR4, c[0x0][0x198] ;  /* 0x0000660000047ab9 */ /* 0x000fe40000000a00 */
[----:B------:R-:W-:Y:S02]  /*0100*/  UIADD3 UR8, UP0, UR4, 0xf0, URZ ;  /* 0x000000f004087890 */ /* 0x000fe4000ff1e03f */
[----:B------:R-:W-:Y:S02]  /*0110*/  UIADD3 UR4, UP1, UR4, 0x1f0, URZ ;  /* 0x000001f004047890 */ /* 0x000fe4000ff3e03f */
[----:B------:R-:W-:Y:S02]  /*0120*/  UIADD3.X UR9, URZ, UR5, URZ, UP0, !UPT ;  /* 0x000000053f097290 */ /* 0x000fe400087fe43f */
[----:B------:R-:W-:-:S07]  /*0130*/  UIADD3.X UR5, URZ, UR5, URZ, UP1, !UPT ;  /* 0x000000053f057290 */ /* 0x000fce0008ffe43f */
[----:B------:R0:W-:Y:S02]  /*0140*/  UTMACCTL.PF [UR8] ;  /* 0x00000000080079b9 */ /* 0x0001e40008040000 */
[----:B------:R0:W-:Y:S02]  /*0150*/  UTMACCTL.PF [UR4] ;  /* 0x00000000040079b9 */ /* 0x0001e40008040000 */
[----:B0-----:R-:W-:Y:S01]  /*0160*/  NOP ;  /* 0x0000000000007918 */ /* 0x001fe20000000000 */
.L_x_1:
[----:B------:R-:W-:Y:S05]  /*0170*/  BSYNC B0 ;  /* 0x0000000000007941 */ /* 0x000fea0003800000 */
.L_x_0:
[----:B------:R-:W0:Y:S01]  /*0180*/  SHFL.IDX PT, R6, R0, RZ, 0x1f ;  /* 0x00001fff00067589 */ /* 0x000e2200000e0000 */
[----:B------:R-:W-:Y:S01]  /*0190*/  R2UR UR19, R2 ;  /* 0x00000000021372ca */ /* 0x000fe200000e0000 */
[----:B------:R-:W-:-:S04]  /*01a0*/  UISETP.NE.AND UP0, UPT, UR6, 0x3, UPT ;  /* 0x000000030600788c */ /* 0x000fc8000bf05270 */
[----:B------:R-:W-:-:S08]  /*01b0*/  UISETP.EQ.OR UP0, UPT, UR6, URZ, !UP0 ;  /* 0x0000003f0600728c */ /* 0x000fd0000c702670 */
[----:B------:R-:W-:Y:S02]  /*01c0*/  UIADD3 UR14, UR19, -0x1, URZ ;  /* 0xffffffff130e7890 */ /* 0x000fe4000fffe03f */
[----:B------:R-:W-:Y:S02]  /*01d0*/  UISETP.EQ.AND UP0, UPT, UR19, URZ, UP0 ;  /* 0x0000003f1300728c */ /* 0x000fe40008702270 */
[----:B------:R-:W-:Y:S02]  /*01e0*/  UISETP.GE.U32.AND UP1, UPT, UR14, 0x2, UPT ;  /* 0x000000020e00788c */ /* 0x000fe4000bf26070 */
[----:B------:R-:W-:Y:S01]  /*01f0*/  USEL UR36, URZ, 0x1, !UP0 ;  /* 0x000000013f247887 */ /* 0x000fe2000c000000 */
[----:B0-----:R-:W-:-:S03]  /*0200*/  ISETP.NE.AND P0, PT, R6, RZ, PT ;  /* 0x000000ff0600720c */ /* 0x001fc60003f05270 */
[----:B------:R-:W-:-:S10]  /*0210*/  USEL UR36, UR36, 0x2, UP1 ;  /* 0x0000000224247887 */ /* 0x000fd40008800000 */
[----:B------:R-:W-:Y:S05]  /*0220*/  @P0 BRA `(.L_x_2) ;  /* 0x0000000400440947 */ /* 0x000fea0003800000 */
[----:B------:R-:W-:Y:S01]  /*0230*/  ELECT P0, URZ, PT ;  /* 0x00000000003f782f */ /* 0x000fe20003800000 */
[----:B------:R-:W-:-:S12]  /*0240*/  BSSY B0, `(.L_x_2) ;  /* 0x000004f000007945 */ /* 0x000fd80003800000 */
[----:B------:R-:W-:Y:S05]  /*0250*/  @!P0 BRA `(.L_x_3) ;  /* 0x0000000400348947 */ /* 0x000fea0003800000 */
[----:B------:R-:W0:Y:S01]  /*0260*/  S2UR UR7, SR_CgaCtaId ;  /* 0x00000000000779c3 */ /* 0x000e220000008800 */
[----:B------:R-:W-:Y:S01]  /*0270*/  UMOV UR4, 0x400 ;  /* 0x0000040000047882 */ /* 0x000fe20000000000 */
[----:B------:R-:W-:Y:S01]  /*0280*/  UMOV UR5, 0x1 ;  /* 0x0000000100057882 */ /* 0x000fe20000000000 */
[----:B------:R-:W-:Y:S02]  /*0290*/  UMOV UR8, 0x2 ;  /* 0x0000000200087882 */ /* 0x000fe40000000000 */
[----:B------:R-:W-:-:S04]  /*02a0*/  UIADD3 UR8, -UR8, 0x100000, URZ ;  /* 0x0010000008087890 */ /* 0x000fc8000fffe13f */
[----:B------:R-:W-:Y:S02]  /*02b0*/  USHF.L.U32 UR9, UR8, 0xb, URZ ;  /* 0x0000000b08097899 */ /* 0x000fe4000800063f */
[----:B------:R-:W-:Y:S02]  /*02c0*/  USHF.L.U32 UR8, UR8, 0x1, URZ ;  /* 0x0000000108087899 */ /* 0x000fe4000800063f */
[----:B0-----:R-:W-:Y:S02]  /*02d0*/  ULEA UR7, UR7, UR4, 0x18 ;  /* 0x0000000407077291 */ /* 0x001fe4000f8ec03f */
[----:B------:R-:W-:-:S04]  /*02e0*/  UIADD3 UR4, -UR5, 0x100000, URZ ;  /* 0x0010000005047890 */ /* 0x000fc8000fffe13f */
[----:B------:R-:W-:Y:S02]  /*02f0*/  USHF.L.U32 UR5, UR4, 0xb, URZ ;  /* 0x0000000b04057899 */ /* 0x000fe4000800063f */
[----:B------:R-:W-:Y:S01]  /*0300*/  USHF.L.U32 UR4, UR4, 0x1, URZ ;  /* 0x0000000104047899 */ /* 0x000fe2000800063f */
[----:B------:R-:W0:Y:S11]  /*0310*/  FENCE.VIEW.ASYNC.S ;  /* 0x00000000000073c6 */ /* 0x000e360000000000 */
[----:B0-----:R0:W1:Y:S01]  /*0320*/  SYNCS.EXCH.64 URZ, [UR7], UR4 ;  /* 0x00000004073f75b2 */ /* 0x0010620008000100 */
[----:B------:R0:W2:Y:S01]  /*0330*/  SYNCS.EXCH.64 URZ, [UR7+0x100], UR8 ;  /* 0x00010008073f75b2 */ /* 0x0000a20008000100 */
[----:B------:R0:W3:Y:S01]  /*0340*/  SYNCS.EXCH.64 URZ, [UR7+0x8], UR4 ;  /* 0x00000804073f75b2 */ /* 0x0000e20008000100 */
[----:B------:R0:W4:Y:S01]  /*0350*/  SYNCS.EXCH.64 URZ, [UR7+0x108], UR8 ;  /* 0x00010808073f75b2 */ /* 0x0001220008000100 */
[----:B------:R0:W0:Y:S01]  /*0360*/  SYNCS.EXCH.64 URZ, [UR7+0x10], UR4 ;  /* 0x00001004073f75b2 */ /* 0x0000220008000100 */
        /* <DEDUP_REMOVED lines=59> */
[----:B-1234-:R-:W-:Y:S01]  /*0720*/  NOP ;  /* 0x0000000000007918 */ /* 0x01efe20000000000 */
.L_x_3:
[----:B0-----:R-:W-:Y:S05]  /*0730*/  BSYNC B0 ;  /* 0x0000000000007941 */ /* 0x001fea0003800000 */
.L_x_2:
[----:B------:R-:W0:Y:S01]  /*0740*/  S2UR UR15, SR_CTAID.X ;  /* 0x00000000000f79c3 */ /* 0x000e220000002500 */
[----:B------:R-:W-:Y:S01]  /*0750*/  SHF.R.S32.HI R2, RZ, 0x1f, R3 ;  /* 0x0000001fff027819 */ /* 0x000fe20000011403 */
[----:B------:R-:W1:Y:S01]  /*0760*/  SHFL.IDX PT, R7, R0, RZ, 0x1f ;  /* 0x00001fff00077589 */ /* 0x000e6200000e0000 */
[----:B------:R-:W-:Y:S02]  /*0770*/  ELECT P0, URZ, PT ;  /* 0x00000000003f782f */ /* 0x000fe40003800000 */
[----:B------:R-:W-:Y:S01]  /*0780*/  SHF.R.S32.HI R11, RZ, 0x1f, R6 ;  /* 0x0000001fff0b7819 */ /* 0x000fe20000011406 */
[----:B------:R-:W-:Y:S01]  /*0790*/  ULDC UR4, c[0x0][0x150] ;  /* 0x0000540000047ab9 */ /* 0x000fe20000000800 */
[----:B------:R-:W-:Y:S01]  /*07a0*/  LEA.HI R2, R2, R3, RZ, 0x7 ;  /* 0x0000000302027211 */ /* 0x000fe200078f38ff */
[----:B------:R-:W2:Y:S01]  /*07b0*/  SHFL.IDX PT, R8, R0, RZ, 0x1f ;  /* 0x00001fff00087589 */ /* 0x000ea200000e0000 */
[----:B------:R-:W3:Y:S01]  /*07c0*/  S2UR UR8, SR_CTAID.Y ;  /* 0x00000000000879c3 */ /* 0x000ee20000002600 */
[----:B------:R-:W-:-:S02]  /*07d0*/  ELECT P1, URZ, PT ;  /* 0x00000000003f782f */ /* 0x000fc40003820000 */
[----:B------:R-:W-:Y:S01]  /*07e0*/  LOP3.LUT R2, R2, 0xffffff80, RZ, 0xc0, !PT ;  /* 0xffffff8002027812 */ /* 0x000fe200078ec0ff */
[----:B------:R-:W-:Y:S01]  /*07f0*/  ULDC UR7, c[0x0][0x144] ;  /* 0x0000510000077ab9 */ /* 0x000fe20000000800 */
[----:B------:R-:W-:Y:S01]  /*0800*/  LEA.HI R11, R11, R6, RZ, 0x2 ;  /* 0x000000060b0b7211 */ /* 0x000fe200078f10ff */
[----:B------:R-:W-:Y:S01]  /*0810*/  UMOV UR18, 0x80 ;  /* 0x0000008000127882 */ /* 0x000fe20000000000 */
[----:B------:R-:W-:Y:S01]  /*0820*/  NOP ;  /* 0x0000000000007918 */ /* 0x000fe20000000000 */
[----:B------:R-:W-:Y:S01]  /*0830*/  IMAD.IADD R4, R3, 0x1, -R2 ;  /* 0x0000000103047824 */ /* 0x000fe200078e0a02 */
[----:B------:R-:W-:Y:S01]  /*0840*/  LOP3.LUT R11, R11, 0x3ffffffc, RZ, 0xc0, !PT ;  /* 0x3ffffffc0b0b7812 */ /* 0x000fe200078ec0ff */
[----:B------:R-:W-:Y:S01]  /*0850*/  NOP ;  /* 0x0000000000007918 */ /* 0x000fe20000000000 */
[----:B------:R-:W-:Y:S01]  /*0860*/  ULDC UR17, c[0x0][0x148] ;  /* 0x0000520000117ab9 */ /* 0x000fe20000000800 */
[----:B------:R-:W-:Y:S01]  /*0870*/  IMAD.MOV.U32 R23, RZ, RZ, 0x1 ;  /* 0x00000001ff177424 */ /* 0x000fe200078e00ff */
[----:B------:R-:W-:Y:S01]  /*0880*/  SHF.R.S32.HI R9, RZ, 0x1f, R4 ;  /* 0x0000001fff097819 */ /* 0x000fe20000011404 */
[----:B------:R-:W-:Y:S01]  /*0890*/  IMAD.IADD R11, R6, 0x1, -R11 ;  /* 0x00000001060b7824 */ /* 0x000fe200078e0a0b */
[----:B------:R-:W4:Y:S01]  /*08a0*/  SHFL.IDX PT, R5, R5, RZ, 0x1f ;  /* 0x00001fff05057589 */ /* 0x000f2200000e0000 */
[----:B------:R-:W-:-:S02]  /*08b0*/  ISETP.NE.AND P2, PT, RZ, UR19, PT ;  /* 0x00000013ff007c0c */ /* 0x000fc4000bf45270 */
[----:B0-----:R-:W-:Y:S02]  /*08c0*/  I2FP.F32.U32 R10, UR15 ;  /* 0x0000000f000a7c45 */ /* 0x001fe40008201000 */
[----:B------:R-:W-:Y:S02]  /*08d0*/  LEA.HI R2, R9, R4, RZ, 0x3 ;  /* 0x0000000409027211 */ /* 0x000fe400078f18ff */
[----:B-1----:R-:W-:Y:S01]  /*08e0*/  ISETP.NE.OR P0, PT, R7, RZ, !P0 ;  /* 0x000000ff0700720c */ /* 0x002fe20004705670 */
[----:B------:R-:W-:Y:S01]  /*08f0*/  FMUL R10, R10, UR4 ;  /* 0x000000040a0a7c20 */ /* 0x000fe20008400000 */
[--C-:B------:R-:W-:Y:S01]  /*0900*/  SHF.R.S32.HI R7, RZ, 0x3, R2.reuse ;  /* 0x00000003ff077819 */ /* 0x100fe20000011402 */
[----:B------:R-:W-:Y:S01]  /*0910*/  ULDC UR4, c[0x0][0x154] ;  /* 0x0000550000047ab9 */ /* 0x000fe20000000800 */
[----:B------:R-:W-:Y:S02]  /*0920*/  SHF.R.S32.HI R2, RZ, 0x1f, R2 ;  /* 0x0000001fff027819 */ /* 0x000fe40000011402 */
[----:B--2---:R-:W-:Y:S01]  /*0930*/  ISETP.NE.OR P1, PT, R8, RZ, !P1 ;  /* 0x000000ff0800720c */ /* 0x004fe20004f25670 */
[----:B------:R-:W0:Y:S01]  /*0940*/  F2I.U32.TRUNC.NTZ R10, R10 ;  /* 0x0000000a000a7305 */ /* 0x000e22000020f000 */
[----:B------:R-:W-:-:S02]  /*0950*/  LEA.HI R2, R2, R7, RZ, 0x2 ;  /* 0x0000000702027211 */ /* 0x000fc400078f10ff */
[----:B---3--:R-:W-:Y:S02]  /*0960*/  I2FP.F32.U32 R0, UR8 ;  /* 0x0000000800007c45 */ /* 0x008fe40008201000 */
[----:B------:R-:W-:Y:S01]  /*0970*/  LOP3.LUT R2, R2, 0xfffffffc, RZ, 0xc0, !PT ;  /* 0xfffffffc02027812 */ /* 0x000fe200078ec0ff */
[----:B------:R-:W-:Y:S02]  /*0980*/  VOTEU.ALL UP0, P0 ;  /* 0x00000000003f7886 */ /* 0x000fe40000000000 */
[----:B------:R-:W-:Y:S02]  /*0990*/  FMUL R6, R0, UR4 ;  /* 0x0000000400067c20 */ /* 0x000fe40008400000 */
[----:B------:R-:W-:Y:S01]  /*09a0*/  IMAD.IADD R2, R7, 0x1, -R2 ;  /* 0x0000000107027824 */ /* 0x000fe200078e0a02 */
[----:B------:R-:W1:Y:S01]  /*09b0*/  @!UP0 S2UR UR11, SR_CgaCtaId ;  /* 0x00000000000b89c3 */ /* 0x000e620000008800 */
[----:B------:R-:W-:Y:S01]  /*09c0*/  VOTEU.ALL UP1, P1 ;  /* 0x00000000003f7886 */ /* 0x000fe20000820000 */
[----:B------:R-:W-:Y:S01]  /*09d0*/  @!UP0 UMOV UR10, 0x400 ;  /* 0x00000400000a8882 */ /* 0x000fe20000000000 */
[----:B------:R-:W-:Y:S01]  /*09e0*/  IMAD R2, R11, 0x4, R2 ;  /* 0x000000040b027824 */ /* 0x000fe200078e0202 */
[----:B0-----:R-:W-:Y:S01]  /*09f0*/  R2UR UR4, R10 ;  /* 0x000000000a0472ca */ /* 0x001fe200000e0000 */
[----:B------:R-:W0:Y:S01]  /*0a00*/  F2I.U32.TRUNC.NTZ R6, R6 ;  /* 0x0000000600067305 */ /* 0x000e22000020f000 */
[----:B------:R-:W-:Y:S01]  /*0a10*/  @!UP1 UMOV UR13, 0x400 ;  /* 0x00000400000d9882 */ /* 0x000fe20000000000 */
[C---:B------:R-:W-:Y:S01]  /*0a20*/  IMAD.SHL.U32 R7, R2.reuse, 0x4, RZ ;  /* 0x0000000402077824 */ /* 0x040fe200078e00ff */
[----:B------:R-:W-:Y:S01]  /*0a30*/  LEA.HI R0, R2, R2, RZ, 0x1 ;  /* 0x0000000202007211 */ /* 0x000fe200078f08ff */
[----:B------:R-:W2:Y:S01]  /*0a40*/  @!UP1 S2UR UR16, SR_CgaCtaId ;  /* 0x00000000001099c3 */ /* 0x000ea20000008800 */
[----:B------:R-:W-:Y:S01]  /*0a50*/  VOTEU.ALL UP2, P1 ;  /* 0x00000000003f7886 */ /* 0x000fe20000840000 */
[----:B------:R-:W-:Y:S01]  /*0a60*/  VOTEU.ALL UP3, P1 ;  /* 0x00000000003f7886 */ /* 0x000fe20000860000 */
[----:B------:R-:W-:Y:S01]  /*0a70*/  LOP3.LUT R11, R0, 0xfffffffe, RZ, 0xc0, !PT ;  /* 0xfffffffe000b7812 */ /* 0x000fe200078ec0ff */
[----:B------:R-:W-:Y:S01]  /*0a80*/  VOTEU.ALL UP4, P1 ;  /* 0x00000000003f7886 */ /* 0x000fe20000880000 */
[----:B------:R-:W-:Y:S01]  /*0a90*/  LOP3.LUT R22, R2, 0xc, R7, 0x78, !PT ;  /* 0x0000000c02167812 */ /* 0x000fe200078e7807 */
[----:B------:R-:W-:-:S02]  /*0aa0*/  VOTEU.ALL UP5, P1 ;  /* 0x00000000003f7886 */ /* 0x000fc400008a0000 */
[----:B------:R-:W-:Y:S01]  /*0ab0*/  IMAD.IADD R11, R2, 0x1, -R11 ;  /* 0x00000001020b7824 */ /* 0x000fe200078e0a0b */
[----:B------:R-:W-:Y:S01]  /*0ac0*/  UIADD3 UR4, -UR4, URZ, URZ ;  /* 0x0000003f04047290 */ /* 0x000fe2000fffe13f */
[----:B------:R-:W3:Y:S01]  /*0ad0*/  LDC R2, c[0x0][0x140] ;  /* 0x00005000ff027b82 */ /* 0x000ee20000000800 */
[----:B0-----:R-:W-:Y:S02]  /*0ae0*/  R2UR UR9, R6 ;  /* 0x00000000060972ca */ /* 0x001fe400000e0000 */
[----:B------:R-:W-:Y:S02]  /*0af0*/  UIMAD UR7, UR7, UR4, UR15 ;  /* 0x00000004070772a4 */ /* 0x000fe4000f8e020f */
[----:B-1----:R-:W-:Y:S01]  /*0b00*/  @!UP0 ULEA UR12, UR11, UR10, 0x18 ;  /* 0x0000000a0b0c8291 */ /* 0x002fe2000f8ec03f */
[----:B------:R-:W-:Y:S01]  /*0b10*/  UMOV UR4, 0x20 ;  /* 0x0000002000047882 */ /* 0x000fe20000000000 */
[----:B------:R-:W-:-:S04]  /*0b20*/  @!UP1 UIADD3 UR10, -UR18, 0x100000, URZ ;  /* 0x00100000120a9890 */ /* 0x000fc8000fffe13f */
[----:B------:R-:W-:Y:S02]  /*0b30*/  @!UP1 USHF.L.U32 UR11, UR10, 0xb, URZ ;  /* 0x0000000b0a0b9899 */ /* 0x000fe4000800063f */
[----:B------:R-:W-:Y:S01]  /*0b40*/  @!UP1 USHF.L.U32 UR10, UR10, 0x1, URZ ;  /* 0x000000010a0a9899 */ /* 0x000fe2000800063f */
[----:B------:R-:W-:Y:S01]  /*0b50*/  ISETP.NE.AND P3, PT, R11, UR7, PT ;  /* 0x000000070b007c0c */ /* 0x000fe2000bf65270 */
[----:B------:R-:W-:-:S04]  /*0b60*/  @!UP0 UIADD3 UR4, -UR4, 0x100000, URZ ;  /* 0x0010000004048890 */ /* 0x000fc8000fffe13f */
[----:B------:R-:W-:Y:S02]  /*0b70*/  @!UP0 USHF.L.U32 UR5, UR4, 0xb, URZ ;  /* 0x0000000b04058899 */ /* 0x000fe4000800063f */
[----:B------:R-:W-:Y:S01]  /*0b80*/  @!UP0 USHF.L.U32 UR4, UR4, 0x1, URZ ;  /* 0x0000000104048899 */ /* 0x000fe2000800063f */
[----:B------:R-:W-:Y:S01]  /*0b90*/  VOTEU.ALL UP0, P0 ;  /* 0x00000000003f7886 */ /* 0x000fe20000000000 */
[----:B--2---:R-:W-:Y:S01]  /*0ba0*/  @!UP1 ULEA UR13, UR16, UR13, 0x18 ;  /* 0x0000000d100d9291 */ /* 0x004fe2000f8ec03f */
[----:B------:R-:W-:Y:S01]  /*0bb0*/  VOTEU.ALL UP1, P0 ;  /* 0x00000000003f7886 */ /* 0x000fe20000020000 */
[----:B------:R-:W-:Y:S01]  /*0bc0*/  UIADD3 UR9, -UR9, URZ, URZ ;  /* 0x0000003f09097290 */ /* 0x000fe2000fffe13f */
[----:B------:R-:W-:Y:S01]  /*0bd0*/  LOP3.LUT P0, RZ, R4, 0x7, RZ, 0xc0, !PT ;  /* 0x0000000704ff7812 */ /* 0x000fe2000780c0ff */
[----:B------:R-:W0:Y:S06]  /*0be0*/  FENCE.VIEW.ASYNC.S ;  /* 0x00000000000073c6 */ /* 0x000e2c0000000000 */
[----:B0-----:R-:W0:Y:S01]  /*0bf0*/  @!UP0 SYNCS.EXCH.64 URZ, [UR12+0x230], UR4 ;  /* 0x000230040c3f85b2 */ /* 0x001e220008000100 */
[----:B------:R-:W-:-:S02]  /*0c00*/  @P3 LEA.HI R0, R22, R22, RZ, 0x1 ;  /* 0x0000001616003211 */ /* 0x000fc400078f08ff */
[----:B---3--:R-:W-:Y:S02]  /*0c10*/  ISETP.EQ.U32.AND P1, PT, R2, 0x1, PT ;  /* 0x000000010200780c */ /* 0x008fe40003f22070 */
[----:B------:R-:W-:Y:S02]  /*0c20*/  @P3 SHF.R.S32.HI R0, RZ, 0x1, R0 ;  /* 0x00000001ff003819 */ /* 0x000fe40000011400 */
[----:B------:R-:W-:Y:S01]  /*0c30*/  ISETP.LT.U32.AND P0, PT, R22, 0x2, !P0 ;  /* 0x000000021600780c */ /* 0x000fe20004701070 */
[----:B------:R1:W2:Y:S01]  /*0c40*/  @!UP1 SYNCS.EXCH.64 URZ, [UR12+0x238], UR4 ;  /* 0x000238040c3f95b2 */ /* 0x0002a20008000100 */
[----:B------:R-:W-:Y:S01]  /*0c50*/  NOP ;  /* 0x0000000000007918 */ /* 0x000fe20000000000 */
[----:B-1----:R-:W-:Y:S01]  /*0c60*/  UIMAD UR4, UR17, UR9, UR8 ;  /* 0x00000009110472a4 */ /* 0x002fe2000f8e0208 */
[----:B------:R1:W3:Y:S05]  /*0c70*/  @!UP2 SYNCS.EXCH.64 URZ, [UR13+0x210], UR10 ;  /* 0x0002100a0d3fa5b2 */ /* 0x0002ea0008000100 */
[----:B------:R-:W-:-:S02]  /*0c80*/  @P3 ISETP.NE.AND P4, PT, R0, UR4, PT ;  /* 0x0000000400003c0c */ /* 0x000fc4000bf85270 */
[----:B------:R-:W-:Y:S02]  /*0c90*/  SEL R0, RZ, 0x1, !P0 ;  /* 0x00000001ff007807 */ /* 0x000fe40004000000 */
[----:B------:R-:W-:-:S04]  /*0ca0*/  @P3 SEL R23, RZ, 0x1, P4 ;  /* 0x00000001ff173807 */ /* 0x000fc80002000000 */
[----:B------:R-:W-:Y:S01]  /*0cb0*/  LOP3.LUT R23, R23, R0, RZ, 0xc0, !PT ;  /* 0x0000000017177212 */ /* 0x000fe200078ec0ff */
[----:B------:R1:W0:Y:S01]  /*0cc0*/  @!UP3 SYNCS.EXCH.64 URZ, [UR13+0x218], UR10 ;  /* 0x0002180a0d3fb5b2 */ /* 0x0002220008000100 */
[----:B------:R1:W0:Y:S01]  /*0cd0*/  @!UP4 SYNCS.EXCH.64 URZ, [UR13+0x220], UR10 ;  /* 0x0002200a0d3fc5b2 */ /* 0x0002220008000100 */
[----:B------:R1:W0:Y:S01]  /*0ce0*/  @!UP5 SYNCS.EXCH.64 URZ, [UR13+0x228], UR10 ;  /* 0x0002280a0d3fd5b2 */ /* 0x0002220008000100 */
[----:B------:R-:W-:Y:S01]  /*0cf0*/  NOP ;  /* 0x0000000000007918 */ /* 0x000fe20000000000 */
[----:B-1--4-:R-:W-:Y:S05]  /*0d00*/  @!P1 BRA `(.L_x_4) ;  /* 0x0000000000089947 */ /* 0x012fea0003800000 */
[----:B0-23--:R-:W-:Y:S01]  /*0d10*/  UCGABAR_ARV ;  /* 0x00000000000079c7 */ /* 0x00dfe20008000000 */
[----:B------:R-:W-:Y:S05]  /*0d20*/  BRA `(.L_x_5) ;  /* 0x0000000000047947 */ /* 0x000fea0003800000 */
.L_x_4:
[----:B0-23--:R-:W-:Y:S01]  /*0d30*/  NOP ;  /* 0x0000000000007918 */ /* 0x00dfe20000000000 */
.L_x_5:
[----:B------:R-:W-:Y:S01]  /*0d40*/  ULDC.64 UR4, c[0x0][0x598] ;  /* 0x0001660000047ab9 */ /* 0x000fe20000000a00 */
[----:B------:R-:W-:Y:S01]  /*0d50*/  ULDC.64 UR54, c[0x0][0x208] ;  /* 0x0000820000367ab9 */ /* 0x000fe20000000a00 */
[----:B------:R-:W-:-:S04]  /*0d60*/  ISETP.NE.U32.AND P0, PT, RZ, UR4, PT ;  /* 0x00000004ff007c0c */ /* 0x000fc8000bf05070 */
[----:B------:R-:W-:-:S13]  /*0d70*/  ISETP.NE.AND.EX P0, PT, RZ, UR5, PT, P0 ;  /* 0x00000005ff007c0c */ /* 0x000fda000bf05300 */
[----:B------:R-:W-:Y:S05]  /*0d80*/  @!P0 BRA `(.L_x_6) ;  /* 0x00000000001c8947 */ /* 0x000fea0003800000 */
[----:B------:R-:W0:Y:S02]  /*0d90*/  LDC.64 R6, c[0x0][0x598] ;  /* 0x00016600ff067b82 */ /* 0x000e240000000a00 */
[----:B0-----:R-:W2:Y:S02]  /*0da0*/  LDG.E.64 R6, desc[UR54][R6.64] ;  /* 0x0000003606067981 */ /* 0x001ea4000c1e1b00 */
[----:B--2---:R-:W-:-:S04]  /*0db0*/  ISETP.NE.U32.AND P0, PT, R6, RZ, PT ;  /* 0x000000ff0600720c */ /* 0x004fc80003f05070 */
[----:B------:R-:W-:-:S13]  /*0dc0*/  ISETP.NE.AND.EX P0, PT, R7, RZ, PT, P0 ;  /* 0x000000ff0700720c */ /* 0x000fda0003f05300 */
[----:B------:R-:W-:Y:S05]  /*0dd0*/  @!P0 BRA `(.L_x_6) ;  /* 0x0000000000088947 */ /* 0x000fea0003800000 */
[----:B------:R0:W5:Y:S01]  /*0de0*/  LD.E R48, desc[UR54][R6.64] ;  /* 0x0000003606307980 */ /* 0x000162000c101900 */
[----:B------:R-:W-:Y:S05]  /*0df0*/  BRA `(.L_x_7) ;  /* 0x0000000000247947 */ /* 0x000fea0003800000 */
.L_x_6:
[----:B------:R-:W-:Y:S02]  /*0e00*/  ULDC.64 UR4, c[0x0][0x588] ;  /* 0x0001620000047ab9 */ /* 0x000fe40000000a00 */
[----:B------:R-:W-:-:S04]  /*0e10*/  ISETP.NE.U32.AND P0, PT, RZ, UR4, PT ;  /* 0x00000004ff007c0c */ /* 0x000fc8000bf05070 */
[----:B------:R-:W-:-:S13]  /*0e20*/  ISETP.NE.AND.EX P0, PT, RZ, UR5, PT, P0 ;  /* 0x00000005ff007c0c */ /* 0x000fda000bf05300 */
[----:B------:R-:W-:Y:S05]  /*0e30*/  @!P0 BRA `(.L_x_8) ;  /* 0x00000000000c8947 */ /* 0x000fea0003800000 */
[----:B------:R-:W0:Y:S02]  /*0e40*/  LDC.64 R48, c[0x0][0x588] ;  /* 0x00016200ff307b82 */ /* 0x000e240000000a00 */
[----:B0-----:R1:W5:Y:S01]  /*0e50*/  LDG.E R48, desc[UR54][R48.64] ;  /* 0x0000003630307981 */ /* 0x001362000c1e1900 */
[----:B------:R-:W-:Y:S05]  /*0e60*/  BRA `(.L_x_7) ;  /* 0x0000000000087947 */ /* 0x000fea0003800000 */
.L_x_8:
[----:B------:R-:W-:Y:S02]  /*0e70*/  ULDC UR4, c[0x0][0x580] ;  /* 0x0001600000047ab9 */ /* 0x000fe40000000800 */
[----:B------:R-:W-:-:S07]  /*0e80*/  IMAD.U32 R48, RZ, RZ, UR4 ;  /* 0x00000004ff307e24 */ /* 0x000fce000f8e00ff */
.L_x_7:
[----:B------:R-:W-:Y:S02]  /*0e90*/  ULDC.64 UR4, c[0x0][0x5a0] ;  /* 0x0001680000047ab9 */ /* 0x000fe40000000a00 */
[----:B------:R-:W-:-:S04]  /*0ea0*/  ISETP.NE.U32.AND P0, PT, RZ, UR4, PT ;  /* 0x00000004ff007c0c */ /* 0x000fc8000bf05070 */
[----:B------:R-:W-:-:S13]  /*0eb0*/  ISETP.NE.AND.EX P0, PT, RZ, UR5, PT, P0 ;  /* 0x00000005ff007c0c */ /* 0x000fda000bf05300 */
[----:B------:R-:W-:Y:S05]  /*0ec0*/  @!P0 BRA `(.L_x_9) ;  /* 0x00000000001c8947 */ /* 0x000fea0003800000 */
[----:B0-----:R-:W0:Y:S02]  /*0ed0*/  LDC.64 R6, c[0x0][0x5a0] ;  /* 0x00016800ff067b82 */ /* 0x001e240000000a00 */
[----:B0-----:R-:W2:Y:S02]  /*0ee0*/  LDG.E.64 R6, desc[UR54][R6.64] ;  /* 0x0000003606067981 */ /* 0x001ea4000c1e1b00 */
[----:B--2---:R-:W-:-:S04]  /*0ef0*/  ISETP.NE.U32.AND P0, PT, R6, RZ, PT ;  /* 0x000000ff0600720c */ /* 0x004fc80003f05070 */
[----:B------:R-:W-:-:S13]  /*0f00*/  ISETP.NE.AND.EX P0, PT, R7, RZ, PT, P0 ;  /* 0x000000ff0700720c */ /* 0x000fda0003f05300 */
[----:B------:R-:W-:Y:S05]  /*0f10*/  @!P0 BRA `(.L_x_9) ;  /* 0x0000000000088947 */ /* 0x000fea0003800000 */
[----:B-1----:R0:W5:Y:S01]  /*0f20*/  LD.E R49, desc[UR54][R6.64] ;  /* 0x0000003606317980 */ /* 0x002162000c101900 */
[----:B------:R-:W-:Y:S05]  /*0f30*/  BRA `(.L_x_10) ;  /* 0x0000000000247947 */ /* 0x000fea0003800000 */
.L_x_9:
[----:B------:R-:W-:Y:S02]  /*0f40*/  ULDC.64 UR4, c[0x0][0x590] ;  /* 0x0001640000047ab9 */ /* 0x000fe40000000a00 */
[----:B------:R-:W-:-:S04]  /*0f50*/  ISETP.NE.U32.AND P0, PT, RZ, UR4, PT ;  /* 0x00000004ff007c0c */ /* 0x000fc8000bf05070 */
[----:B------:R-:W-:-:S13]  /*0f60*/  ISETP.NE.AND.EX P0, PT, RZ, UR5, PT, P0 ;  /* 0x00000005ff007c0c */ /* 0x000fda000bf05300 */
[----:B------:R-:W-:Y:S05]  /*0f70*/  @!P0 BRA `(.L_x_11) ;  /* 0x00000000000c8947 */ /* 0x000fea0003800000 */
[----:B0-----:R-:W1:Y:S02]  /*0f80*/  LDC.64 R6, c[0x0][0x590] ;  /* 0x00016400ff067b82 */ /* 0x001e640000000a00 */
[----:B-1----:R1:W5:Y:S01]  /*0f90*/  LDG.E R49, desc[UR54][R6.64] ;  /* 0x0000003606317981 */ /* 0x002362000c1e1900 */
[----:B------:R-:W-:Y:S05]  /*0fa0*/  BRA `(.L_x_10) ;  /* 0x0000000000087947 */ /* 0x000fea0003800000 */
.L_x_11:
[----:B------:R-:W-:Y:S02]  /*0fb0*/  ULDC UR4, c[0x0][0x584] ;  /* 0x0001610000047ab9 */ /* 0x000fe40000000800 */
[----:B-1----:R-:W-:-:S07]  /*0fc0*/  IMAD.U32 R49, RZ, RZ, UR4 ;  /* 0x00000004ff317e24 */ /* 0x002fce000f8e00ff */
.L_x_10:
[----:B------:R-:W-:Y:S01]  /*0fd0*/  ULDC UR4, c[0x0][0x65c] ;  /* 0x0001970000047ab9 */ /* 0x000fe20000000800 */
[----:B01----:R-:W0:Y:S01]  /*0fe0*/  LDC.64 R6, c[0x0][0x650] ;  /* 0x00019400ff067b82 */ /* 0x003e220000000a00 */
[----:B------:R-:W-:Y:S01]  /*0ff0*/  UISETP.NE.AND UP2, UPT, UR4, 0x1, UPT ;  /* 0x000000010400788c */ /* 0x000fe2000bf45270 */
[----:B------:R-:W-:Y:S01]  /*1000*/  IMAD.MOV.U32 R19, RZ, RZ, -0x1 ;  /* 0xffffffffff137424 */ /* 0x000fe200078e00ff */
[----:B------:R-:W-:Y:S01]  /*1010*/  UISETP.NE.AND UP0, UPT, UR19, 0x2, UPT ;  /* 0x000000021300788c */ /* 0x000fe2000bf05270 */
[----:B------:R-:W-:Y:S01]  /*1020*/  IMAD.MOV.U32 R18, RZ, RZ, -0x1 ;  /* 0xffffffffff127424 */ /* 0x000fe200078e00ff */
[----:B------:R-:W-:Y:S01]  /*1030*/  UP2UR UR38, UPR, URZ, 0x4 ;  /* 0x000000043f267883 */ /* 0x000fe20008000000 */
[----:B------:R-:W-:-:S06]  /*1040*/  IMAD.MOV.U32 R2, RZ, RZ, -0x1 ;  /* 0xffffffffff027424 */ /* 0x000fcc00078e00ff */
[----:B------:R-:W-:Y:S01]  /*1050*/  @UP2 ULDC UR12, c[0x0][0x10] ;  /* 0x00000400000c2ab9 */ /* 0x000fe20000000800 */
[----:B------:R-:W-:Y:S01]  /*1060*/  @UP2 UMOV UR4, UR8 ;  /* 0x0000000800042c82 */ /* 0x000fe20008000000 */
[----:B------:R-:W-:Y:S01]  /*1070*/  @UP2 UMOV UR5, URZ ;  /* 0x0000003f00052c82 */ /* 0x000fe20008000000 */
[----:B------:R-:W-:Y:S01]  /*1080*/  @!UP2 ULDC UR16, c[0x0][0xc] ;  /* 0x000003000010aab9 */ /* 0x000fe20000000800 */
[----:B------:R-:W-:Y:S01]  /*1090*/  @UP2 UIMAD.WIDE.U32 UR12, UR15, UR12, UR4 ;  /* 0x0000000c0f0c22a5 */ /* 0x000fe2000f8e0004 */
[----:B------:R-:W-:Y:S02]  /*10a0*/  ULDC UR10, c[0x0][0xc] ;  /* 0x00000300000a7ab9 */ /* 0x000fe40000000800 */
[----:B------:R-:W-:Y:S01]  /*10b0*/  @UP2 UMOV UR4, URZ ;  /* 0x0000003f00042c82 */ /* 0x000fe20008000000 */
[----:B------:R-:W-:Y:S01]  /*10c0*/  UMOV UR5, URZ ;  /* 0x0000003f00057c82 */ /* 0x000fe20008000000 */
[----:B------:R-:W-:Y:S01]  /*10d0*/  @UP2 UIADD3 UR18, UR13, UR4, URZ ;  /* 0x000000040d122290 */ /* 0x000fe2000fffe03f */
[----:B------:R-:W-:-:S02]  /*10e0*/  ULDC UR11, c[0x0][0x10] ;  /* 0x00000400000b7ab9 */ /* 0x000fc40000000800 */
[----:B------:R-:W-:Y:S01]  /*10f0*/  UMOV UR4, UR15 ;  /* 0x0000000f00047c82 */ /* 0x000fe20008000000 */
[----:B------:R-:W-:Y:S02]  /*1100*/  UIMAD.WIDE.U32 UR10, UR10, UR11, URZ ;  /* 0x0000000b0a0a72a5 */ /* 0x000fe4000f8e003f */
[----:B------:R-:W-:Y:S01]  /*1110*/  @!UP2 UIMAD.WIDE.U32 UR4, UR8, UR16, UR4 ;  /* 0x000000100804a2a5 */ /* 0x000fe2000f8e0004 */
[----:B------:R-:W-:Y:S02]  /*1120*/  ULDC UR13, c[0x0][0x14] ;  /* 0x00000500000d7ab9 */ /* 0x000fe40000000800 */
[----:B------:R-:W-:Y:S02]  /*1130*/  UIMAD.WIDE.U32 UR52, UR10, UR13, URZ ;  /* 0x0000000d0a3472a5 */ /* 0x000fe4000f8e003f */
[----:B------:R-:W-:Y:S02]  /*1140*/  UIMAD UR37, UR11, UR13, URZ ;  /* 0x0000000d0b2572a4 */ /* 0x000fe4000f8e023f */
[----:B------:R-:W-:Y:S01]  /*1150*/  @!UP2 UMOV UR12, UR4 ;  /* 0x00000004000cac82 */ /* 0x000fe20008000000 */
[----:B------:R-:W-:Y:S01]  /*1160*/  @!UP2 UMOV UR18, UR5 ;  /* 0x000000050012ac82 */ /* 0x000fe20008000000 */
[----:B------:R-:W-:-:S02]  /*1170*/  UIADD3 UR37, UR53, UR37, URZ ;  /* 0x0000002535257290 */ /* 0x000fc4000fffe03f */
[----:B------:R-:W-:-:S04]  /*1180*/  UIADD3 UR4, UP1, UR12, UR52, URZ ;  /* 0x000000340c047290 */ /* 0x000fc8000ff3e03f */
[----:B------:R-:W-:Y:S02]  /*1190*/  UIADD3.X UR5, UR18, UR37, URZ, UP1, !UPT ;  /* 0x0000002512057290 */ /* 0x000fe40008ffe43f */
[----:B------:R-:W-:Y:S02]  /*11a0*/  USEL UR4, UR4, UR12, !UP0 ;  /* 0x0000000c04047287 */ /* 0x000fe4000c000000 */
[----:B------:R-:W-:-:S04]  /*11b0*/  USEL UR5, UR5, UR18, !UP0 ;  /* 0x0000001205057287 */ /* 0x000fc8000c000000 */
[----:B0-----:R-:W-:Y:S01]  /*11c0*/  ISETP.LE.U32.AND P0, PT, R6, UR4, PT ;  /* 0x0000000406007c0c */ /* 0x001fe2000bf03070 */
[----:B------:R-:W-:Y:S02]  /*11d0*/  IMAD.U32 R16, RZ, RZ, UR4 ;  /* 0x00000004ff107e24 */ /* 0x000fe4000f8e00ff */
[----:B------:R-:W-:Y:S02]  /*11e0*/  IMAD.U32 R0, RZ, RZ, UR5 ;  /* 0x00000005ff007e24 */ /* 0x000fe4000f8e00ff */
[----:B------:R-:W-:-:S03]  /*11f0*/  IMAD.U32 R17, RZ, RZ, UR5 ;  /* 0x00000005ff117e24 */ /* 0x000fc6000f8e00ff */
[----:B------:R-:W-:Y:S02]  /*1200*/  ISETP.GE.U32.AND.EX P0, PT, R0, R7, PT, P0 ;  /* 0x000000070000720c */ /* 0x000fe40003f06100 */
[----:B------:R-:W-:-:S11]  /*1210*/  PRMT R0, RZ, 0x7610, R0 ;  /* 0x00007610ff007816 */ /* 0x000fd60000000000 */
[----:B------:R-:W-:Y:S05]  /*1220*/  @P0 BRA `(.L_x_12) ;  /* 0x0000000400500947 */ /* 0x000fea0003800000 */
[----:B------:R-:W-:Y:S01]  /*1230*/  ULDC.64 UR18, c[0x0][0x628] ;  /* 0x00018a0000127ab9 */ /* 0x000fe20000000a00 */
[C---:B------:R-:W-:Y:S01]  /*1240*/  R2UR UR20, R16.reuse ;  /* 0x00000000101472ca */ /* 0x040fe200000e0000 */
[----:B------:R-:W-:Y:S01]  /*1250*/  ULDC UR16, c[0x0][0x630] ;  /* 0x00018c0000107ab9 */ /* 0x000fe20000000800 */
[----:B------:R-:W-:Y:S02]  /*1260*/  ISETP.NE.U32.AND P0, PT, RZ, UR18, PT ;  /* 0x00000012ff007c0c */ /* 0x000fe4000bf05070 */
[----:B------:R-:W-:Y:S02]  /*1270*/  R2UR UR4, R16 ;  /* 0x00000000100472ca */ /* 0x000fe400000e0000 */
[----:B------:R-:W-:Y:S02]  /*1280*/  ISETP.NE.AND.EX P0, PT, RZ, UR19, PT, P0 ;  /* 0x00000013ff007c0c */ /* 0x000fe4000bf05300 */
[----:B------:R-:W-:-:S11]  /*1290*/  R2UR UR5, R17 ;  /* 0x00000000110572ca */ /* 0x000fd600000e0000 */
[----:B------:R-:W-:Y:S05]  /*12a0*/  @!P0 BRA `(.L_x_13) ;  /* 0x0000000000308947 */ /* 0x000fea0003800000 */
[----:B------:R-:W-:Y:S01]  /*12b0*/  R2UR UR4, R16 ;  /* 0x00000000100472ca */ /* 0x000fe200000e0000 */
[----:B------:R-:W-:Y:S01]  /*12c0*/  ULDC UR12, c[0x0][0x634] ;  /* 0x00018d00000c7ab9 */ /* 0x000fe20000000800 */
[----:B------:R-:W-:-:S11]  /*12d0*/  R2UR UR15, R17 ;  /* 0x00000000110f72ca */ /* 0x000fd600000e0000 */
[----:B------:R-:W-:-:S04]  /*12e0*/  UIADD3 UR12, UP1, UR4, UR12, URZ ;  /* 0x0000000c040c7290 */ /* 0x000fc8000ff3e03f */
[----:B------:R-:W-:-:S04]  /*12f0*/  UIADD3.X UR15, URZ, UR15, URZ, UP1, !UPT ;  /* 0x0000000f3f0f7290 */ /* 0x000fc80008ffe43f */
[----:B------:R-:W-:-:S04]  /*1300*/  UIMAD.WIDE.U32 UR4, UR15, UR18, URZ ;  /* 0x000000120f0472a5 */ /* 0x000fc8000f8e003f */
[----:B------:R-:W-:Y:S02]  /*1310*/  UIMAD.WIDE.U32 UR10, UP1, UR12, UR19, UR4 ;  /* 0x000000130c0a72a5 */ /* 0x000fe4000f820004 */
[----:B------:R-:W-:Y:S02]  /*1320*/  UIMAD.WIDE.U32 UR4, UR12, UR18, URZ ;  /* 0x000000120c0472a5 */ /* 0x000fe4000f8e003f */
[----:B------:R-:W-:Y:S02]  /*1330*/  UIADD3.X UR13, URZ, URZ, URZ, UP1, !UPT ;  /* 0x0000003f3f0d7290 */ /* 0x000fe40008ffe43f */
[----:B------:R-:W-:Y:S01]  /*1340*/  UIADD3 URZ, UP1, UR5, UR10, URZ ;  /* 0x0000000a053f7290 */ /* 0x000fe2000ff3e03f */
[----:B------:R-:W-:-:S03]  /*1350*/  UMOV UR12, UR11 ;  /* 0x0000000b000c7c82 */ /* 0x000fc60008000000 */
[----:B------:R-:W-:-:S12]  /*1360*/  UIMAD.WIDE.U32.X UR4, UR15, UR19, UR12, UP1 ;  /* 0x000000130f0472a5 */ /* 0x000fd800088e040c */
.L_x_13:
[----:B------:R-:W-:Y:S01]  /*1370*/  USHF.R.U64 UR4, UR4, UR16, UR5 ;  /* 0x0000001004047299 */ /* 0x000fe20008001205 */
[----:B------:R-:W-:Y:S01]  /*1380*/  R2UR UR11, R17 ;  /* 0x00000000110b72ca */ /* 0x000fe200000e0000 */
[----:B------:R-:W-:Y:S02]  /*1390*/  USHF.R.U32.HI UR5, URZ, UR16, UR5 ;  /* 0x000000103f057299 */ /* 0x000fe40008011605 */
[----:B------:R-:W-:Y:S01]  /*13a0*/  UIADD3 UR12, UP1, URZ, -UR4, URZ ;  /* 0x800000043f0c7290 */ /* 0x000fe2000ff3e03f */
[----:B------:R-:W-:Y:S01]  /*13b0*/  ULDC.64 UR18, c[0x0][0x620] ;  /* 0x0001880000127ab9 */ /* 0x000fe20000000a00 */
[----:B------:R-:W-:Y:S02]  /*13c0*/  UISETP.NE.AND UP2, UPT, UR38, URZ, UPT ;  /* 0x0000003f2600728c */ /* 0x000fe4000bf45270 */
[----:B------:R-:W-:Y:S01]  /*13d0*/  UIADD3.X UR5, URZ, ~UR5, URZ, UP1, !UPT ;  /* 0x800000053f057290 */ /* 0x000fe20008ffe43f */
[----:B------:R-:W-:Y:S01]  /*13e0*/  UMOV UR10, UR20 ;  /* 0x00000014000a7c82 */ /* 0x000fe20008000000 */
[----:B------:R-:W-:-:S02]  /*13f0*/  ULDC UR13, c[0x0][0x618] ;  /* 0x00018600000d7ab9 */ /* 0x000fc40000000800 */
[----:B------:R-:W-:Y:S02]  /*1400*/  UIMAD UR5, UR5, UR18, URZ ;  /* 0x00000012050572a4 */ /* 0x000fe4000f8e023f */
[----:B------:R-:W-:Y:S02]  /*1410*/  UIMAD.WIDE.U32 UR10, UR12, UR18, UR10 ;  /* 0x000000120c0a72a5 */ /* 0x000fe4000f8e000a */
[----:B------:R-:W-:Y:S02]  /*1420*/  UIMAD UR12, UR12, UR19, UR5 ;  /* 0x000000130c0c72a4 */ /* 0x000fe4000f8e0205 */
[----:B------:R-:W-:Y:S02]  /*1430*/  @UP2 UIMAD UR7, UR17, UR9, UR8 ;  /* 0x00000009110722a4 */ /* 0x000fe4000f8e0208 */
[----:B------:R-:W-:Y:S01]  /*1440*/  UIADD3 UR11, UR11, UR12, URZ ;  /* 0x0000000c0b0b7290 */ /* 0x000fe2000fffe03f */
[----:B------:R-:W-:Y:S01]  /*1450*/  ULDC.64 UR8, c[0x0][0x640] ;  /* 0x0001900000087ab9 */ /* 0x000fe20000000a00 */
[----:B------:R-:W-:-:S02]  /*1460*/  ULDC UR15, c[0x0][0x608] ;  /* 0x00018200000f7ab9 */ /* 0x000fc40000000800 */
[----:B------:R-:W-:Y:S01]  /*1470*/  USHF.R.U64 UR20, UR10, UR13, UR11 ;  /* 0x0000000d0a147299 */ /* 0x000fe2000800120b */
[----:B------:R-:W-:Y:S01]  /*1480*/  ISETP.NE.U32.AND P0, PT, RZ, UR8, PT ;  /* 0x00000008ff007c0c */ /* 0x000fe2000bf05070 */
[----:B------:R-:W-:Y:S01]  /*1490*/  USHF.R.U32.HI UR11, URZ, UR13, UR11 ;  /* 0x0000000d3f0b7299 */ /* 0x000fe2000801160b */
[----:B------:R-:W-:Y:S02]  /*14a0*/  ULDC UR21, c[0x0][0x658] ;  /* 0x0001960000157ab9 */ /* 0x000fe40000000800 */
[----:B------:R-:W-:Y:S01]  /*14b0*/  ISETP.NE.AND.EX P0, PT, RZ, UR9, PT, P0 ;  /* 0x00000009ff007c0c */ /* 0x000fe2000bf05300 */
[----:B------:R-:W-:Y:S02]  /*14c0*/  USHF.R.U64 UR25, UR20, UR15, UR11 ;  /* 0x0000000f14197299 */ /* 0x000fe4000800120b */
[----:B------:R-:W-:Y:S01]  /*14d0*/  USHF.R.U32.HI UR11, URZ, UR15, UR11 ;  /* 0x0000000f3f0b7299 */ /* 0x000fe2000801160b */
[----:B------:R-:W-:Y:S01]  /*14e0*/  UMOV UR10, 0xffffffff ;  /* 0xffffffff000a7882 */ /* 0x000fe20000000000 */
[----:B------:R-:W-:Y:S01]  /*14f0*/  ULDC UR5, c[0x0][0x600] ;  /* 0x0001800000057ab9 */ /* 0x000fe20000000800 */
[----:B------:R-:W-:-:S02]  /*1500*/  USHF.L.U32 UR10, UR10, UR21, URZ ;  /* 0x000000150a0a7299 */ /* 0x000fc4000800063f */
[----:B------:R-:W-:Y:S02]  /*1510*/  USHF.R.U64 UR26, UR25, UR21, UR11 ;  /* 0x00000015191a7299 */ /* 0x000fe4000800120b */
[----:B------:R-:W-:Y:S02]  /*1520*/  ULOP3.LUT UR15, URZ, UR10, URZ, 0x33, !UPT ;  /* 0x0000000a3f0f7292 */ /* 0x000fe4000f8e333f */
[----:B------:R-:W-:Y:S02]  /*1530*/  UIADD3 UR19, UR5, -0x1, URZ ;  /* 0xffffffff05137890 */ /* 0x000fe4000fffe03f */
[----:B------:R-:W-:Y:S01]  /*1540*/  USHF.R.U32.HI UR11, URZ, UR21, UR11 ;  /* 0x000000153f0b7299 */ /* 0x000fe2000801160b */
[----:B------:R-:W-:Y:S01]  /*1550*/  ULDC UR22, c[0x0][0x648] ;  /* 0x0001920000167ab9 */ /* 0x000fe20000000800 */
[----:B------:R-:W-:Y:S01]  /*1560*/  ULDC UR23, c[0x0][0x638] ;  /* 0x00018e0000177ab9 */ /* 0x000fe20000000800 */
[----:B------:R-:W-:Y:S01]  /*1570*/  UMOV UR24, 0x1 ;  /* 0x0000000100187882 */ /* 0x000fe20000000000 */
[----:B------:R-:W-:Y:S01]  /*1580*/  UMOV UR10, UR26 ;  /* 0x0000001a000a7c82 */ /* 0x000fe20008000000 */
[----:B------:R-:W-:Y:S07]  /*1590*/  @!P0 BRA `(.L_x_14) ;  /* 0x0000000000308947 */ /* 0x000fee0003800000 */
[----:B------:R-:W-:Y:S02]  /*15a0*/  ULDC UR16, c[0x0][0x64c] ;  /* 0x0001930000107ab9 */ /* 0x000fe40000000800 */
        /* <DEDUP_REMOVED lines=8> */
[----:B------:R-:W-:-:S07]  /*1630*/  UIMAD.WIDE.U32.X UR8, UR18, UR9, UR16, UP1 ;  /* 0x00000009120872a5 */ /* 0x000fce00088e0410 */
[----:B------:R-:W-:Y:S01]  /*1640*/  UMOV UR10, UR8 ;  /* 0x00000008000a7c82 */ /* 0x000fe20008000000 */
[----:B------:R-:W-:-:S05]  /*1650*/  UMOV UR11, UR9 ;  /* 0x00000009000b7c82 */ /* 0x000fca0008000000 */
.L_x_14:
[----:B------:R-:W-:Y:S01]  /*1660*/  USHF.R.U64 UR9, UR10, UR22, UR11 ;  /* 0x000000160a097299 */ /* 0x000fe2000800120b */
[----:B------:R-:W-:Y:S01]  /*1670*/  IMAD.MOV.U32 R0, RZ, RZ, 0x1 ;  /* 0x00000001ff007424 */ /* 0x000fe200078e00ff */
[----:B------:R-:W-:Y:S01]  /*1680*/  USHF.L.U32 UR8, UR24, UR21, URZ ;  /* 0x0000001518087299 */ /* 0x000fe2000800063f */
[----:B------:R-:W-:Y:S01]  /*1690*/  IMAD.U32 R2, RZ, RZ, UR4 ;  /* 0x00000004ff027e24 */ /* 0x000fe2000f8e00ff */
[----:B------:R-:W-:Y:S02]  /*16a0*/  ULOP3.LUT UR15, UR25, UR15, URZ, 0xc0, !UPT ;  /* 0x0000000f190f7292 */ /* 0x000fe4000f8ec03f */
[----:B------:R-:W-:Y:S02]  /*16b0*/  UIADD3 UR10, -UR9, URZ, URZ ;  /* 0x0000003f090a7290 */ /* 0x000fe4000fffe13f */
[----:B------:R-:W-:Y:S02]  /*16c0*/  UIMAD UR15, UR8, UR9, UR15 ;  /* 0x00000009080f72a4 */ /* 0x000fe4000f8e020f */
[----:B------:R-:W-:-:S02]  /*16d0*/  ULOP3.LUT UR19, UR20, UR19, URZ, 0xc0, !UPT ;  /* 0x0000001314137292 */ /* 0x000fc4000f8ec03f */
[----:B------:R-:W-:Y:S01]  /*16e0*/  UIMAD UR8, UR10, UR23, UR26 ;  /* 0x000000170a0872a4 */ /* 0x000fe2000f8e021a */
[----:B------:R-:W-:Y:S01]  /*16f0*/  ULDC UR9, c[0x0][0x610] ;  /* 0x0001840000097ab9 */ /* 0x000fe20000000800 */
[----:B------:R-:W-:Y:S02]  /*1700*/  UISETP.NE.AND UP1, UPT, UR38, URZ, UPT ;  /* 0x0000003f2600728c */ /* 0x000fe4000bf25270 */
[----:B------:R-:W-:Y:S02]  /*1710*/  UIMAD UR7, UR15, UR9, UR7 ;  /* 0x000000090f0772a4 */ /* 0x000fe4000f8e0207 */
[----:B------:R-:W-:-:S04]  /*1720*/  UIMAD UR8, UR8, UR5, UR19 ;  /* 0x00000005080872a4 */ /* 0x000fc8000f8e0213 */
[----:B------:R-:W-:Y:S02]  /*1730*/  USEL UR5, UR8, UR7, !UP1 ;  /* 0x0000000708057287 */ /* 0x000fe4000c800000 */
[----:B------:R-:W-:-:S04]  /*1740*/  USEL UR7, UR7, UR8, !UP1 ;  /* 0x0000000807077287 */ /* 0x000fc8000c800000 */
[----:B------:R-:W-:Y:S02]  /*1750*/  IMAD.U32 R18, RZ, RZ, UR5 ;  /* 0x00000005ff127e24 */ /* 0x000fe4000f8e00ff */
[----:B------:R-:W-:-:S07]  /*1760*/  IMAD.U32 R19, RZ, RZ, UR7 ;  /* 0x00000007ff137e24 */ /* 0x000fce000f8e00ff */
.L_x_12:
[----:B------:R-:W-:Y:S05]  /*1770*/  @!P1 BRA `(.L_x_15) ;  /* 0x00000000000c9947 */ /* 0x000fea0003800000 */
[----:B------:R-:W-:Y:S01]  /*1780*/  UCGABAR_WAIT ;  /* 0x0000000000007dc7 */ /* 0x000fe20008000000 */
[----:B------:R-:W-:Y:S01]  /*1790*/  CCTL.IVALL ;  /* 0x00000000ff00798f */ /* 0x000fe20002000000 */
[----:B------:R-:W-:Y:S05]  /*17a0*/  BRA `(.L_x_16) ;  /* 0x0000000000047947 */ /* 0x000fea0003800000 */
.L_x_15:
[----:B------:R-:W-:Y:S06]  /*17b0*/  BAR.SYNC.DEFER_BLOCKING 0x0 ;  /* 0x0000000000007b1d */ /* 0x000fec0000010000 */
.L_x_16:
[----:B------:R-:W-:Y:S02]  /*17c0*/  ULDC UR4, c[0x0][0x28c] ;  /* 0x0000a30000047ab9 */ /* 0x000fe40000000800 */
[----:B------:R-:W-:-:S04]  /*17d0*/  UIADD3 UR4, UR4, 0x3f, URZ ;  /* 0x0000003f04047890 */ /* 0x000fc8000fffe03f */
[----:B------:R-:W-:-:S04]  /*17e0*/  USHF.R.S32.HI UR5, URZ, 0x1f, UR4 ;  /* 0x0000001f3f057899 */ /* 0x000fc80008011404 */
[----:B------:R-:W-:-:S04]  /*17f0*/  ULEA.HI UR5, UR5, UR4, URZ, 0x6 ;  /* 0x0000000405057291 */ /* 0x000fc8000f8f303f */
[----:B------:R-:W-:Y:S01]  /*1800*/  USHF.R.S32.HI UR39, URZ, 0x6, UR5 ;  /* 0x000000063f277899 */ /* 0x000fe20008011405 */
[----:B------:R-:W-:Y:S11]  /*1810*/  @!P2 BRA `(.L_x_17) ;  /* 0x0000002c0084a947 */ /* 0x000ff60003800000 */
[----:B------:R-:W-:-:S06]  /*1820*/  UISETP.GT.U32.AND UP1, UPT, UR14, 0x1, UPT ;  /* 0x000000010e00788c */ /* 0x000fcc000bf24070 */
[----:B------:R-:W-:-:S13]  /*1830*/  PLOP3.LUT P0, PT, PT, PT, UP1, 0x80, 0x0 ;  /* 0x000000000000781c */ /* 0x000fda0003f0f018 */
[----:B------:R-:W-:Y:S05]  /*1840*/  @P0 EXIT ;  /* 0x000000000000094d */ /* 0x000fea0003800000 */
.L_x_18:
[----:B------:R-:W-:-:S08]  /*1850*/  NOP ;  /* 0x0000000000007918 */ /* 0x000fd00000000000 */
[----:B------:R-:W0:Y:S02]  /*1860*/  USETMAXREG.TRY_ALLOC.CTAPOOL UP1, 0xe8 ;  /* 0x000000e8000079c8 */ /* 0x000e240008020600 */
[----:B0-----:R-:W-:-:S13]  /*1870*/  PLOP3.LUT P0, PT, PT, PT, UP1, 0x80, 0x0 ;  /* 0x000000000000781c */ /* 0x001fda0003f0f018 */
[----:B------:R-:W-:Y:S05]  /*1880*/  @!P0 BRA `(.L_x_18) ;  /* 0xfffffffc00f08947 */ /* 0x000fea000383ffff */
[----:B------:R-:W-:-:S13]  /*1890*/  LOP3.LUT P0, RZ, R0, 0xff, RZ, 0xc0, !PT ;  /* 0x000000ff00ff7812 */ /* 0x000fda000780c0ff */
[----:B------:R-:W-:Y:S05]  /*18a0*/  @!P0 EXIT ;  /* 0x000000000000894d */ /* 0x000fea0003800000 */
[----:B------:R-:W0:Y:S01]  /*18b0*/  S2UR UR5, SR_CgaCtaId ;  /* 0x00000000000579c3 */ /* 0x000e220000008800 */
[CC--:B------:R-:W-:Y:S01]  /*18c0*/  LEA.HI R0, R9.reuse, R4.reuse, RZ, 0x2 ;  /* 0x0000000409007211 */ /* 0x0c0fe200078f10ff */
[----:B------:R-:W-:Y:S01]  /*18d0*/  USHF.R.U32.HI UR4, URZ, 0x5, UR39 ;  /* 0x000000053f047899 */ /* 0x000fe20008011627 */
[----:B------:R-:W-:Y:S01]  /*18e0*/  LEA.HI R9, R9, R4, RZ, 0x5 ;  /* 0x0000000409097211 */ /* 0x000fe200078f28ff */
[----:B------:R-:W-:Y:S01]  /*18f0*/  UMOV UR41, 0x400 ;  /* 0x0000040000297882 */ /* 0x000fe20000000000 */
[--C-:B------:R-:W-:Y:S01]  /*1900*/  SHF.R.S32.HI R50, RZ, 0x2, R0.reuse ;  /* 0x00000002ff327819 */ /* 0x100fe20000011400 */
[----:B------:R-:W-:Y:S01]  /*1910*/  ULOP3.LUT UR44, UR39, 0x1f, URZ, 0xc0, !UPT ;  /* 0x0000001f272c7892 */ /* 0x000fe2000f8ec03f */
[----:B------:R-:W-:Y:S01]  /*1920*/  SHF.R.S32.HI R7, RZ, 0x1f, R0 ;  /* 0x0000001fff077819 */ /* 0x000fe20000011400 */
[----:B------:R-:W1:Y:S01]  /*1930*/  LDC R54, c[0x0][0x288] ;  /* 0x0000a200ff367b82 */ /* 0x000e620000000800 */
[----:B------:R-:W-:Y:S01]  /*1940*/  LOP3.LUT R3, R0, 0xfffffffc, RZ, 0xc0, !PT ;  /* 0xfffffffc00037812 */ /* 0x000fe200078ec0ff */
[----:B------:R-:W-:Y:S01]  /*1950*/  VIADD R0, R5, 0xffffffff ;  /* 0xffffffff05007836 */ /* 0x000fe20000000000 */
[----:B------:R-:W-:Y:S01]  /*1960*/  LEA.HI R7, R7, R50, RZ, 0x3 ;  /* 0x0000003207077211 */ /* 0x000fe200078f18ff */
[----:B------:R-:W-:Y:S01]  /*1970*/  ULOP3.LUT UR4, UR4, 0x1, URZ, 0xc0, !UPT ;  /* 0x0000000104047892 */ /* 0x000fe2000f8ec03f */
[----:B------:R-:W-:Y:S01]  /*1980*/  SHF.R.S32.HI R9, RZ, 0x5, R9 ;  /* 0x00000005ff097819 */ /* 0x000fe20000011409 */
[----:B------:R-:W-:Y:S01]  /*1990*/  USEL UR44, UR44, URZ, !UP0 ;  /* 0x0000003f2c2c7287 */ /* 0x000fe2000c000000 */
[----:B------:R-:W-:Y:S01]  /*19a0*/  LOP3.LUT R7, R7, 0xfffffff8, RZ, 0xc0, !PT ;  /* 0xfffffff807077812 */ /* 0x000fe200078ec0ff */
[----:B------:R-:W-:Y:S01]  /*19b0*/  UISETP.EQ.U32.AND UP0, UPT, UR4, 0x1, !UP0 ;  /* 0x000000010400788c */ /* 0x000fe2000c702070 */
[----:B------:R-:W-:Y:S01]  /*19c0*/  ISETP.NE.AND P0, PT, R0, RZ, PT ;  /* 0x000000ff0000720c */ /* 0x000fe20003f05270 */
[----:B------:R-:W-:Y:S01]  /*19d0*/  IMAD.IADD R3, R4, 0x1, -R3 ;  /* 0x0000000104037824 */ /* 0x000fe200078e0a03 */
[----:B------:R-:W-:Y:S01]  /*19e0*/  UISETP.LT.AND UP1, UPT, UR39, 0x1, UPT ;  /* 0x000000012700788c */ /* 0x000fe2000bf21270 */
[----:B------:R-:W-:Y:S01]  /*19f0*/  IMAD.IADD R50, R50, 0x1, -R7 ;  /* 0x0000000132327824 */ /* 0x000fe200078e0a07 */
[----:B------:R-:W-:Y:S01]  /*1a00*/  ULDC UR43, c[0x0][0x658] ;  /* 0x00019600002b7ab9 */ /* 0x000fe20000000800 */
[----:B------:R-:W-:Y:S01]  /*1a10*/  IMAD.SHL.U32 R0, R0, 0x8, RZ ;  /* 0x0000000800007824 */ /* 0x000fe200078e00ff */
[----:B------:R-:W-:Y:S01]  /*1a20*/  UMOV UR6, 0xffffffff ;  /* 0xffffffff00067882 */ /* 0x000fe20000000000 */
[----:B0-----:R-:W-:Y:S01]  /*1a30*/  ULEA UR41, UR5, UR41, 0x18 ;  /* 0x0000002905297291 */ /* 0x001fe2000f8ec03f */
[--C-:B------:R-:W-:Y:S01]  /*1a40*/  SHF.R.S32.HI R51, RZ, 0x1f, R50.reuse ;  /* 0x0000001fff337819 */ /* 0x100fe20000011432 */
[----:B------:R-:W-:Y:S01]  /*1a50*/  IMAD.SHL.U32 R52, R3, 0x2, RZ ;  /* 0x0000000203347824 */ /* 0x000fe200078e00ff */
[----:B------:R-:W-:Y:S01]  /*1a60*/  LOP3.LUT R0, R0, 0x8, RZ, 0xc0, !PT ;  /* 0x0000000800007812 */ /* 0x000fe200078ec0ff */
[----:B------:R-:W-:Y:S01]  /*1a70*/  UIADD3 UR4, UR41, 0x20300, URZ ;  /* 0x0002030029047890 */ /* 0x000fe2000fffe03f */
[C-C-:B------:R-:W-:Y:S01]  /*1a80*/  IMAD R57, R9.reuse, -0x10, -R50.reuse ;  /* 0xfffffff009397824 */ /* 0x140fe200078e0a32 */
[----:B------:R-:W-:Y:S01]  /*1a90*/  UIADD3 UR5, UR41, 0x300, URZ ;  /* 0x0000030029057890 */ /* 0x000fe2000fffe03f */
[----:B------:R-:W-:Y:S01]  /*1aa0*/  IMAD.WIDE R50, R9, 0x10, R50 ;  /* 0x0000001009327825 */ /* 0x000fe200078e0232 */
[----:B------:R-:W-:Y:S01]  /*1ab0*/  UIADD3 UR51, UR41, 0x210, URZ ;  /* 0x0000021029337890 */ /* 0x000fe2000fffe03f */
[----:B------:R-:W-:Y:S01]  /*1ac0*/  SEL R60, RZ, 0x1, P0 ;  /* 0x00000001ff3c7807 */ /* 0x000fe20000000000 */
[----:B------:R-:W-:Y:S01]  /*1ad0*/  USHF.R.U32.HI UR4, URZ, 0x4, UR4 ;  /* 0x000000043f047899 */ /* 0x000fe20008011604 */
[----:B-1----:R-:W-:Y:S01]  /*1ae0*/  IMAD R54, R3, -0x2, R54 ;  /* 0xfffffffe03367824 */ /* 0x002fe200078e0236 */
[----:B------:R-:W-:Y:S01]  /*1af0*/  USHF.R.U32.HI UR5, URZ, 0x4, UR5 ;  /* 0x000000043f057899 */ /* 0x000fe20008011605 */
[C---:B------:R-:W-:Y:S01]  /*1b00*/  LOP3.LUT R61, R0.reuse, 0x8, RZ, 0x3c, !PT ;  /* 0x00000008003d7812 */ /* 0x040fe200078e3cff */
[----:B------:R-:W-:Y:S01]  /*1b10*/  ULDC UR8, c[0x0][0x284] ;  /* 0x0000a10000087ab9 */ /* 0x000fe20000000800 */
[----:B------:R-:W-:Y:S01]  /*1b20*/  USEL UR50, UR39, 0x1, UP1 ;  /* 0x0000000127327887 */ /* 0x000fe20008800000 */
[----:B------:R-:W-:Y:S01]  /*1b30*/  LEA R55, R5, UR51, 0x3 ;  /* 0x0000003305377c11 */ /* 0x000fe2000f8e18ff */
[----:B------:R-:W-:Y:S01]  /*1b40*/  USHF.L.U32 UR6, UR6, UR43, URZ ;  /* 0x0000002b06067299 */ /* 0x000fe2000800063f */
[----:B------:R-:W-:Y:S01]  /*1b50*/  LOP3.LUT R56, R0, 0x18, RZ, 0x3c, !PT ;  /* 0x0000001800387812 */ /* 0x000fe200078e3cff */
[----:B------:R-:W-:Y:S01]  /*1b60*/  ULOP3.LUT UR4, UR4, 0x3fff, URZ, 0xc0, !UPT ;  /* 0x00003fff04047892 */ /* 0x000fe2000f8ec03f */
[----:B------:R-:W-:Y:S01]  /*1b70*/  SHF.R.S32.HI R53, RZ, 0x1f, R52 ;  /* 0x0000001fff357819 */ /* 0x000fe20000011434 */
[----:B------:R-:W-:Y:S01]  /*1b80*/  ULOP3.LUT UR5, UR5, 0x3fff, URZ, 0xc0, !UPT ;  /* 0x00003fff05057892 */ /* 0x000fe2000f8ec03f */
[----:B------:R-:W-:Y:S01]  /*1b90*/  VIADD R57, R57, UR8 ;  /* 0x0000000839397c36 */ /* 0x000fe20008000000 */
[----:B------:R-:W-:Y:S01]  /*1ba0*/  ULDC UR42, c[0x0][0x600] ;  /* 0x00018000002a7ab9 */ /* 0x000fe20000000800 */
[----:B------:R-:W-:Y:S01]  /*1bb0*/  UMOV UR7, 0x1 ;  /* 0x0000000100077882 */ /* 0x000fe20000000000 */
[----:B------:R-:W-:-:S02]  /*1bc0*/  USHF.L.U32 UR49, UR39, 0x1, URZ ;  /* 0x0000000127317899 */ /* 0x000fc4000800063f */
[----:B------:R-:W-:Y:S02]  /*1bd0*/  USHF.L.U64.HI UR40, UR52, 0x1, UR37 ;  /* 0x0000000134287899 */ /* 0x000fe40008010225 */
[----:B------:R-:W-:Y:S02]  /*1be0*/  UIADD3 UR42, UR42, -0x1, URZ ;  /* 0xffffffff2a2a7890 */ /* 0x000fe4000fffe03f */
[----:B------:R-:W-:Y:S02]  /*1bf0*/  USHF.L.U32 UR43, UR7, UR43, URZ ;  /* 0x0000002b072b7299 */ /* 0x000fe4000800063f */
[----:B------:R-:W-:Y:S02]  /*1c00*/  UIADD3 UR50, -UR50, UR39, URZ ;  /* 0x0000002732327290 */ /* 0x000fe4000fffe13f */
[----:B------:R-:W-:Y:S02]  /*1c10*/  ULOP3.LUT UR45, URZ, UR6, URZ, 0x33, !UPT ;  /* 0x000000063f2d7292 */ /* 0x000fe4000f8e333f */
[----:B------:R-:W-:-:S02]  /*1c20*/  USEL UR46, URZ, 0x1, !UP0 ;  /* 0x000000013f2e7887 */ /* 0x000fc4000c000000 */
[----:B------:R-:W-:Y:S02]  /*1c30*/  ULOP3.LUT UR47, UR4, 0x10000, URZ, 0xfc, !UPT ;  /* 0x00010000042f7892 */ /* 0x000fe4000f8efc3f */
[----:B------:R-:W-:-:S12]  /*1c40*/  ULOP3.LUT UR48, UR5, 0x10000, URZ, 0xfc, !UPT ;  /* 0x0001000005307892 */ /* 0x000fd8000f8efc3f */
.L_x_90:
[----:B------:R-:W-:-:S04]  /*1c50*/  SHF.L.U32 R0, R60, 0x1f, RZ ;  /* 0x0000001f3c007819 */ /* 0x000fc800000006ff */
[----:B------:R-:W0:Y:S02]  /*1c60*/  SYNCS.PHASECHK.TRANS64.TRYWAIT P0, [R55+URZ+-0x8], R0 ;  /* 0xfffff800370075a7 */ /* 0x000e24000800017f */
[----:B01--4-:R-:W-:Y:S05]  /*1c70*/  @!P0 BRA `(.L_x_19) ;  /* 0x0000004800748947 */ /* 0x013fea0003800000 */
.L_x_140:
[----:B------:R-:W-:Y:S02]  /*1c80*/  ULDC UR4, c[0x0][0x28c] ;  /* 0x0000a30000047ab9 */ /* 0x000fe40000000800 */
[----:B------:R-:W-:-:S13]  /*1c90*/  ISETP.LT.AND P0, PT, RZ, UR4, PT ;  /* 0x00000004ff007c0c */ /* 0x000fda000bf01270 */
[----:B------:R-:W-:Y:S05]  /*1ca0*/  @P0 BRA `(.L_x_20) ;  /* 0x0000000000400947 */ /* 0x000fea0003800000 */
[----:B0-----:R-:W-:Y:S01]  /*1cb0*/  MOV R0, 0x0 ;  /* 0x0000000000007802 */ /* 0x001fe20000000f00 */
[----:B------:R-:W-:Y:S01]  /*1cc0*/  ULDC.64 UR4, c[0x4][0x68] ;  /* 0x01001a0000047ab9 */ /* 0x000fe20000000a00 */
[----:B------:R-:W-:Y:S01]  /*1cd0*/  ULDC.64 UR6, c[0x4][0x8] ;  /* 0x0100020000067ab9 */ /* 0x000fe20000000a00 */
[----:B------:R-:W-:Y:S01]  /*1ce0*/  IMAD.U32 R4, RZ, RZ, UR4 ;  /* 0x00000004ff047e24 */ /* 0x000fe2000f8e00ff */
[----:B------:R0:W1:Y:S01]  /*1cf0*/  LDC.64 R14, c[0x4][R0] ;  /* 0x01000000000e7b82 */ /* 0x0000620000000a00 */
[----:B------:R-:W-:Y:S01]  /*1d00*/  IMAD.U32 R5, RZ, RZ, UR5 ;  /* 0x00000005ff057e24 */ /* 0x000fe2000f8e00ff */
[----:B------:R-:W-:Y:S01]  /*1d10*/  ULDC.64 UR4, c[0x4][0x70] ;  /* 0x01001c0000047ab9 */ /* 0x000fe20000000a00 */
[----:B------:R-:W-:Y:S02]  /*1d20*/  IMAD.U32 R10, RZ, RZ, UR6 ;  /* 0x00000006ff0a7e24 */ /* 0x000fe4000f8e00ff */
[----:B------:R-:W-:Y:S02]  /*1d30*/  IMAD.U32 R6, RZ, RZ, UR4 ;  /* 0x00000004ff067e24 */ /* 0x000fe4000f8e00ff */
[----:B------:R-:W-:-:S02]  /*1d40*/  IMAD.U32 R7, RZ, RZ, UR5 ;  /* 0x00000005ff077e24 */ /* 0x000fc4000f8e00ff */
[----:B------:R-:W-:Y:S02]  /*1d50*/  IMAD.U32 R11, RZ, RZ, UR7 ;  /* 0x00000007ff0b7e24 */ /* 0x000fe4000f8e00ff */
[----:B------:R-:W-:Y:S02]  /*1d60*/  IMAD.MOV.U32 R8, RZ, RZ, 0x1e1 ;  /* 0x000001e1ff087424 */ /* 0x000fe400078e00ff */
[----:B------:R-:W-:Y:S02]  /*1d70*/  IMAD.MOV.U32 R12, RZ, RZ, 0x1 ;  /* 0x00000001ff0c7424 */ /* 0x000fe400078e00ff */
[----:B0-----:R-:W-:-:S07]  /*1d80*/  IMAD.MOV.U32 R13, RZ, RZ, RZ ;  /* 0x000000ffff0d7224 */ /* 0x001fce00078e00ff */
[----:B------:R-:W-:-:S07]  /*1d90*/  LEPC R20, `(.L_x_20) ;  /* 0x000000001014794e */ /* 0x000fce0000000000 */
[----:B-1---5:R-:W-:Y:S05]  /*1da0*/  CALL.ABS.NOINC R14 ;  /* 0x000000000e007343 */ /* 0x022fea0003c00000 */
.L_x_20:
[----:B------:R-:W-:-:S06]  /*1db0*/  ULOP3.LUT UR4, UR36, 0x1, URZ, 0xfc, !UPT ;  /* 0x0000000124047892 */ /* 0x000fcc000f8efc3f */
[----:B0-----:R-:W-:-:S05]  /*1dc0*/  IMAD.U32 R0, RZ, RZ, UR4 ;  /* 0x00000004ff007e24 */ /* 0x001fca000f8e00ff */
[----:B------:R-:W-:-:S13]  /*1dd0*/  ISETP.NE.AND P0, PT, R0, 0x3, PT ;  /* 0x000000030000780c */ /* 0x000fda0003f05270 */
[----:B------:R-:W-:Y:S05]  /*1de0*/  @!P0 BRA `(.L_x_21) ;  /* 0x0000000000048947 */ /* 0x000fea0003800000 */
[----:B------:R-:W-:Y:S01]  /*1df0*/  BPT.TRAP 0x1 ;  /* 0x000000040000795c */ /* 0x000fe20000300000 */
.L_x_21:
[----:B------:R-:W-:Y:S02]  /*1e00*/  IMAD.U32 R3, RZ, RZ, UR44 ;  /* 0x0000002cff037e24 */ /* 0x000fe4000f8e00ff */
[----:B------:R-:W-:-:S03]  /*1e10*/  IMAD.U32 R0, RZ, RZ, UR46 ;  /* 0x0000002eff007e24 */ /* 0x000fc6000f8e00ff */
[----:B------:R-:W-:Y:S02]  /*1e20*/  LEA R3, R3, UR41, 0x3 ;  /* 0x0000002903037c11 */ /* 0x000fe4000f8e18ff */
[----:B------:R-:W-:-:S04]  /*1e30*/  SHF.L.U32 R0, R0, 0x1f, RZ ;  /* 0x0000001f00007819 */ /* 0x000fc800000006ff */
[----:B------:R0:W1:Y:S01]  /*1e40*/  SYNCS.PHASECHK.TRANS64.TRYWAIT P1, [R3+URZ], R0 ;  /* 0x00000000030075a7 */ /* 0x000062000802017f */
[----:B------:R-:W-:Y:S05]  /*1e50*/  @!P0 BRA `(.L_x_22) ;  /* 0x0000000000048947 */ /* 0x000fea0003800000 */
[----:B------:R-:W-:Y:S01]  /*1e60*/  BPT.TRAP 0x1 ;  /* 0x000000040000795c */ /* 0x000fe20000300000 */
.L_x_22:
[----:B-1----:R-:W-:Y:S05]  /*1e70*/  @P1 BRA `(.L_x_23) ;  /* 0x0000000000081947 */ /* 0x002fea0003800000 */
[----:B------:R-:W1:Y:S02]  /*1e80*/  SYNCS.PHASECHK.TRANS64.TRYWAIT P1, [R3+URZ], R0 ;  /* 0x00000000030075a7 */ /* 0x000e64000802017f */
[----:B-1----:R-:W-:Y:S05]  /*1e90*/  @!P1 BRA `(.L_x_24) ;  /* 0x0000004800009947 */ /* 0x002fea0003800000 */
.L_x_23:
[----:B------:R-:W-:Y:S05]  /*1ea0*/  WARPSYNC.ALL ;  /* 0x0000000000007948 */ /* 0x000fea0003800000 */
[----:B------:R-:W-:Y:S01]  /*1eb0*/  ULEA UR8, UR44, UR48, 0x8 ;  /* 0x000000302c087291 */ /* 0x000fe2000f8e403f */
[----:B------:R-:W-:Y:S01]  /*1ec0*/  WARPGROUP.ARRIVE ;  /* 0x00000000000079c5 */ /* 0x000fe20000000000 */
[----:B------:R-:W-:Y:S01]  /*1ed0*/  UIMAD UR9, UR44, 0xc0, UR47 ;  /* 0x000000c02c0978a4 */ /* 0x000fe2000f8e022f */
[----:B01----:R-:W-:Y:S01]  /*1ee0*/  IMAD.U32 R0, RZ, RZ, UR50 ;  /* 0x00000032ff007e24 */ /* 0x003fe2000f8e00ff */
[----:B------:R-:W-:Y:S01]  /*1ef0*/  UMOV UR5, 0x80000020 ;  /* 0x8000002000057882 */ /* 0x000fe20000000000 */
[----:B------:R-:W-:Y:S01]  /*1f00*/  UMOV UR7, 0x80000020 ;  /* 0x8000002000077882 */ /* 0x000fe20000000000 */
[----:B------:R-:W-:Y:S01]  /*1f10*/  UIADD3 UR10, UR9, 0x40, URZ ;  /* 0x00000040090a7890 */ /* 0x000fe2000fffe03f */
[----:B------:R-:W-:-:S02]  /*1f20*/  UMOV UR4, UR8 ;  /* 0x0000000800047c82 */ /* 0x000fc40008000000 */
[----:B------:R-:W-:Y:S01]  /*1f30*/  UMOV UR6, UR9 ;  /* 0x0000000900067c82 */ /* 0x000fe20008000000 */
[----:B------:R-:W-:Y:S01]  /*1f40*/  UIADD3 UR11, UR9, 0x80, URZ ;  /* 0x00000080090b7890 */ /* 0x000fe2000fffe03f */
[----:B------:R-:W-:Y:S01]  /*1f50*/  IGMMA.64x16x32.S8.S8 R40, gdesc[UR4], RZ, !UPT, gsb0 ;  /* 0x00600000042879f1 */ /* 0x000fe2000c0410ff */
[----:B------:R-:W-:Y:S01]  /*1f60*/  UMOV UR7, 0x80000020 ;  /* 0x8000002000077882 */ /* 0x000fe20000000000 */
[----:B------:R-:W-:Y:S01]  /*1f70*/  UMOV UR6, UR10 ;  /* 0x0000000a00067c82 */ /* 0x000fe20008000000 */
[----:B------:R-:W-:Y:S01]  /*1f80*/  ISETP.GE.AND P1, PT, R0, 0x1, PT ;  /* 0x000000010000780c */ /* 0x000fe20003f26270 */
[----:B------:R-:W-:Y:S02]  /*1f90*/  WARPGROUP.DEPBAR.LE gsb0, 0x0 ;  /* 0x00008000000079c5 */ /* 0x000fe40000010000 */
[----:B------:R-:W-:-:S06]  /*1fa0*/  WARPGROUP.ARRIVE ;  /* 0x00000000000079c5 */ /* 0x000fcc0000000000 */
[----:B------:R-:W-:Y:S01]  /*1fb0*/  IGMMA.64x16x32.S8.S8 R32, gdesc[UR4], RZ, !UPT, gsb0 ;  /* 0x00600000042079f1 */ /* 0x000fe2000c0410ff */
[----:B------:R-:W-:Y:S01]  /*1fc0*/  UMOV UR6, UR11 ;  /* 0x0000000b00067c82 */ /* 0x000fe20008000000 */
[----:B------:R-:W-:Y:S01]  /*1fd0*/  UMOV UR7, 0x80000020 ;  /* 0x8000002000077882 */ /* 0x000fe20000000000 */
[----:B------:R-:W-:Y:S02]  /*1fe0*/  WARPGROUP.DEPBAR.LE gsb0, 0x0 ;  /* 0x00008000000079c5 */ /* 0x000fe40000010000 */
[----:B------:R-:W-:-:S06]  /*1ff0*/  WARPGROUP.ARRIVE ;  /* 0x00000000000079c5 */ /* 0x000fcc0000000000 */
[----:B------:R-:W-:Y:S01]  /*2000*/  IGMMA.64x16x32.S8.S8 R24, gdesc[UR4], RZ, !UPT, gsb0 ;  /* 0x00600000041879f1 */ /* 0x000fe2000c0410ff */
[----:B------:R-:W-:Y:S02]  /*2010*/  UIADD3 UR4, UR8, 0x2, URZ ;  /* 0x0000000208047890 */ /* 0x000fe4000fffe03f */
[----:B------:R-:W-:Y:S01]  /*2020*/  UIADD3 UR6, UR9, 0x2, URZ ;  /* 0x0000000209067890 */ /* 0x000fe2000fffe03f */
[----:B------:R-:W-:Y:S01]  /*2030*/  UMOV UR5, 0x80000020 ;  /* 0x8000002000057882 */ /* 0x000fe20000000000 */
[----:B------:R-:W-:Y:S01]  /*2040*/  UMOV UR7, 0x80000020 ;  /* 0x8000002000077882 */ /* 0x000fe20000000000 */
[----:B------:R-:W-:Y:S02]  /*2050*/  UIADD3 UR8, UR9, 0x42, URZ ;  /* 0x0000004209087890 */ /* 0x000fe4000fffe03f */
[----:B------:R-:W-:Y:S01]  /*2060*/  UIADD3 UR9, UR9, 0x82, URZ ;  /* 0x0000008209097890 */ /* 0x000fe2000fffe03f */
[----:B------:R-:W-:Y:S02]  /*2070*/  WARPGROUP.DEPBAR.LE gsb0, 0x0 ;  /* 0x00008000000079c5 */ /* 0x000fe40000010000 */
[----:B------:R-:W-:-:S06]  /*2080*/  WARPGROUP.ARRIVE ;  /* 0x00000000000079c5 */ /* 0x000fcc0000000000 */
[----:B------:R-:W-:Y:S01]  /*2090*/  IGMMA.64x16x32.S8.S8 R40, gdesc[UR4], R40, gsb0 ;  /* 0x00600000042879f1 */ /* 0x000fe20008041028 */
[----:B------:R-:W-:Y:S01]  /*20a0*/  UMOV UR6, UR8 ;  /* 0x0000000800067c82 */ /* 0x000fe20008000000 */
[----:B------:R-:W-:Y:S01]  /*20b0*/  UMOV UR7, 0x80000020 ;  /* 0x8000002000077882 */ /* 0x000fe20000000000 */
[----:B------:R-:W-:Y:S02]  /*20c0*/  WARPGROUP.DEPBAR.LE gsb0, 0x0 ;  /* 0x00008000000079c5 */ /* 0x000fe40000010000 */
[----:B------:R-:W-:-:S06]  /*20d0*/  WARPGROUP.ARRIVE ;  /* 0x00000000000079c5 */ /* 0x000fcc0000000000 */
[----:B------:R-:W-:Y:S01]  /*20e0*/  IGMMA.64x16x32.S8.S8 R32, gdesc[UR4], R32, gsb0 ;  /* 0x00600000042079f1 */ /* 0x000fe20008041020 */
[----:B------:R-:W-:Y:S01]  /*20f0*/  UMOV UR6, UR9 ;  /* 0x0000000900067c82 */ /* 0x000fe20008000000 */
[----:B------:R-:W-:Y:S01]  /*2100*/  UMOV UR7, 0x80000020 ;  /* 0x8000002000077882 */ /* 0x000fe20000000000 */
[----:B------:R-:W-:Y:S02]  /*2110*/  WARPGROUP.DEPBAR.LE gsb0, 0x0 ;  /* 0x00008000000079c5 */ /* 0x000fe40000010000 */
[----:B------:R-:W-:-:S06]  /*2120*/  WARPGROUP.ARRIVE ;  /* 0x00000000000079c5 */ /* 0x000fcc0000000000 */
[----:B------:R-:W-:Y:S03]  /*2130*/  IGMMA.64x16x32.S8.S8 R24, gdesc[UR4], R24, gsb0 ;  /* 0x00600000041879f1 */ /* 0x000fe60008041018 */
[----:B------:R-:W-:Y:S02]  /*2140*/  WARPGROUP.DEPBAR.LE gsb0, 0x0 ;  /* 0x00008000000079c5 */ /* 0x000fe40000010000 */
[----:B------:R-:W-:Y:S05]  /*2150*/  @!P1 BRA `(.L_x_25) ;  /* 0x0000000400409947 */ /* 0x000fea0003800000 */
[----:B------:R-:W-:Y:S01]  /*2160*/  UIADD3 UR4, UR44, 0x1, URZ ;  /* 0x000000012c047890 */ /* 0x000fe2000fffe03f */
[----:B------:R-:W-:Y:S02]  /*2170*/  IMAD.U32 R0, RZ, RZ, UR50 ;  /* 0x00000032ff007e24 */ /* 0x000fe4000f8e00ff */
[----:B------:R-:W-:Y:S01]  /*2180*/  IMAD.U32 R3, RZ, RZ, UR44 ;  /* 0x0000002cff037e24 */ /* 0x000fe2000f8e00ff */
[----:B------:R-:W-:-:S04]  /*2190*/  UISETP.NE.AND UP0, UPT, UR4, 0x20, UPT ;  /* 0x000000200400788c */ /* 0x000fc8000bf05270 */
[----:B------:R-:W-:Y:S02]  /*21a0*/  USEL UR5, URZ, 0x1, UP0 ;  /* 0x000000013f057887 */ /* 0x000fe40008000000 */
[----:B------:R-:W-:Y:S02]  /*21b0*/  USEL UR8, UR4, URZ, UP0 ;  /* 0x0000003f04087287 */ /* 0x000fe40008000000 */
[----:B------:R-:W-:-:S06]  /*21c0*/  ULOP3.LUT UR5, UR46, UR5, URZ, 0x3c, !UPT ;  /* 0x000000052e057292 */ /* 0x000fcc000f8e3c3f */
[----:B------:R-:W-:-:S07]  /*21d0*/  IMAD.U32 R6, RZ, RZ, UR5 ;  /* 0x00000005ff067e24 */ /* 0x000fce000f8e00ff */
.L_x_32:
[----:B------:R-:W-:Y:S05]  /*21e0*/  @!P0 BRA `(.L_x_26) ;  /* 0x0000000000048947 */ /* 0x000fea0003800000 */
[----:B------:R-:W-:Y:S01]  /*21f0*/  BPT.TRAP 0x1 ;  /* 0x000000040000795c */ /* 0x000fe20000300000 */
.L_x_26:
[----:B------:R-:W-:Y:S01]  /*2200*/  ULEA UR4, UR8, UR41, 0x3 ;  /* 0x0000002908047291 */ /* 0x000fe2000f8e183f */
[----:B------:R-:W-:-:S08]  /*2210*/  SHF.L.U32 R4, R6, 0x1f, RZ ;  /* 0x0000001f06047819 */ /* 0x000fd000000006ff */
[----:B------:R0:W1:Y:S01]  /*2220*/  SYNCS.PHASECHK.TRANS64.TRYWAIT P1, [UR4], R4 ;  /* 0x00000004ff0075a7 */ /* 0x0000620008020144 */
[----:B------:R-:W-:Y:S05]  /*2230*/  @!P0 BRA `(.L_x_27) ;  /* 0x0000000000048947 */ /* 0x000fea0003800000 */
[----:B------:R-:W-:Y:S01]  /*2240*/  BPT.TRAP 0x1 ;  /* 0x000000040000795c */ /* 0x000fe20000300000 */
.L_x_27:
[----:B-1----:R-:W-:Y:S05]  /*2250*/  @P1 BRA `(.L_x_28) ;  /* 0x0000000000081947 */ /* 0x002fea0003800000 */
[----:B------:R-:W1:Y:S02]  /*2260*/  SYNCS.PHASECHK.TRANS64.TRYWAIT P1, [UR4], R4 ;  /* 0x00000004ff0075a7 */ /* 0x000e640008020144 */
[----:B-1----:R-:W-:Y:S05]  /*2270*/  @!P1 BRA `(.L_x_29) ;  /* 0x00000044001c9947 */ /* 0x002fea0003800000 */
.L_x_28:
[----:B------:R-:W-:Y:S01]  /*2280*/  ULEA UR9, UR8, UR48, 0x8 ;  /* 0x0000003008097291 */ /* 0x000fe2000f8e403f */
[----:B------:R-:W-:Y:S01]  /*2290*/  WARPGROUP.ARRIVE ;  /* 0x00000000000079c5 */ /* 0x000fe20000000000 */
[----:B------:R-:W-:Y:S01]  /*22a0*/  UIMAD UR10, UR8, 0xc0, UR47 ;  /* 0x000000c0080a78a4 */ /* 0x000fe2000f8e022f */
[----:B------:R-:W-:Y:S01]  /*22b0*/  UMOV UR5, 0x80000020 ;  /* 0x8000002000057882 */ /* 0x000fe20000000000 */
[----:B------:R-:W-:Y:S02]  /*22c0*/  UMOV UR7, 0x80000020 ;  /* 0x8000002000077882 */ /* 0x000fe40000000000 */
[----:B------:R-:W-:Y:S01]  /*22d0*/  UIADD3 UR11, UR10, 0x40, URZ ;  /* 0x000000400a0b7890 */ /* 0x000fe2000fffe03f */
[----:B------:R-:W-:Y:S02]  /*22e0*/  UMOV UR4, UR9 ;  /* 0x0000000900047c82 */ /* 0x000fe40008000000 */
[----:B------:R-:W-:Y:S01]  /*22f0*/  UMOV UR6, UR10 ;  /* 0x0000000a00067c82 */ /* 0x000fe20008000000 */
[----:B------:R-:W-:Y:S01]  /*2300*/  UIADD3 UR12, UR10, 0x80, URZ ;  /* 0x000000800a0c7890 */ /* 0x000fe2000fffe03f */
[----:B------:R-:W-:Y:S01]  /*2310*/  IGMMA.64x16x32.S8.S8 R40, gdesc[UR4], R40, gsb0 ;  /* 0x00600000042879f1 */ /* 0x000fe20008041028 */
[----:B------:R-:W-:Y:S01]  /*2320*/  UMOV UR7, 0x80000020 ;  /* 0x8000002000077882 */ /* 0x000fe20000000000 */
[----:B------:R-:W-:Y:S01]  /*2330*/  UMOV UR6, UR11 ;  /* 0x0000000b00067c82 */ /* 0x000fe20008000000 */
[----:B------:R-:W-:-:S02]  /*2340*/  WARPGROUP.DEPBAR.LE gsb0, 0x0 ;  /* 0x00008000000079c5 */ /* 0x000fc40000010000 */
[----:B------:R-:W-:-:S06]  /*2350*/  WARPGROUP.ARRIVE ;  /* 0x00000000000079c5 */ /* 0x000fcc0000000000 */
[----:B------:R-:W-:Y:S01]  /*2360*/  IGMMA.64x16x32.S8.S8 R32, gdesc[UR4], R32, gsb0 ;  /* 0x00600000042079f1 */ /* 0x000fe20008041020 */
[----:B------:R-:W-:Y:S01]  /*2370*/  UMOV UR6, UR12 ;  /* 0x0000000c00067c82 */ /* 0x000fe20008000000 */
[----:B------:R-:W-:Y:S01]  /*2380*/  UMOV UR7, 0x80000020 ;  /* 0x8000002000077882 */ /* 0x000fe20000000000 */
[----:B------:R-:W-:Y:S02]  /*2390*/  WARPGROUP.DEPBAR.LE gsb0, 0x0 ;  /* 0x00008000000079c5 */ /* 0x000fe40000010000 */
[----:B------:R-:W-:-:S06]  /*23a0*/  WARPGROUP.ARRIVE ;  /* 0x00000000000079c5 */ /* 0x000fcc0000000000 */
[----:B------:R-:W-:Y:S01]  /*23b0*/  IGMMA.64x16x32.S8.S8 R24, gdesc[UR4], R24, gsb0 ;  /* 0x00600000041879f1 */ /* 0x000fe20008041018 */
        /* <DEDUP_REMOVED lines=21> */
[----:B------:R-:W-:Y:S01]  /*2510*/  BPT.TRAP 0x1 ;  /* 0x000000040000795c */ /* 0x000fe20000300000 */
.L_x_30:
[----:B------:R-:W-:Y:S01]  /*2520*/  ISETP.NE.AND P1, PT, R23, RZ, PT ;  /* 0x000000ff1700720c */ /* 0x000fe20003f25270 */
[----:B------:R-:W-:-:S12]  /*2530*/  UISETP.GT.U32.AND UP0, UPT, UR36, 0x1, UPT ;  /* 0x000000012400788c */ /* 0x000fd8000bf04070 */
[----:B01----:R-:W-:-:S05]  /*2540*/  @P1 LEA R4, R3, UR41, 0x3 ;  /* 0x0000002903041c11 */ /* 0x003fca000f8e18ff */
[----:B------:R-:W-:-:S05]  /*2550*/  @P1 VIADD R5, R4, 0x100 ;  /* 0x0000010004051836 */ /* 0x000fca0000000000 */
[----:B------:R-:W-:-:S04]  /*2560*/  @P1 PRMT R5, R22, 0x654, R5 ;  /* 0x0000065416051816 */ /* 0x000fc80000000005 */
[----:B------:R0:W-:Y:S01]  /*2570*/  @P1 SYNCS.ARRIVE.TRANS64.RED.A1T0 RZ, [R5+URZ], RZ ;  /* 0x000000ff05ff19a7 */ /* 0x0001e2000810043f */
[----:B------:R-:W-:-:S13]  /*2580*/  PLOP3.LUT P1, PT, PT, PT, UP0, 0x80, 0x0 ;  /* 0x000000000000781c */ /* 0x000fda0003f2f008 */
[----:B0-----:R-:W-:Y:S05]  /*2590*/  @P1 BRA `(.L_x_31) ;  /* 0x0000000000041947 */ /* 0x001fea0003800000 */
[----:B------:R-:W-:Y:S01]  /*25a0*/  BPT.TRAP 0x1 ;  /* 0x000000040000795c */ /* 0x000fe20000300000 */
.L_x_31:
[----:B------:R-:W-:Y:S01]  /*25b0*/  UIADD3 UR8, UR8, 0x1, URZ ;  /* 0x0000000108087890 */ /* 0x000fe2000fffe03f */
[C---:B------:R-:W-:Y:S01]  /*25c0*/  ISETP.GT.AND P2, PT, R0.reuse, 0x1, PT ;  /* 0x000000010000780c */ /* 0x040fe20003f44270 */
[----:B------:R-:W-:Y:S02]  /*25d0*/  VIADD R3, R3, 0x1 ;  /* 0x0000000103037836 */ /* 0x000fe40000000000 */
[----:B------:R-:W-:Y:S01]  /*25e0*/  UISETP.NE.AND UP0, UPT, UR8, 0x20, UPT ;  /* 0x000000200800788c */ /* 0x000fe2000bf05270 */
[----:B------:R-:W-:Y:S02]  /*25f0*/  VIADD R0, R0, 0xffffffff ;  /* 0xffffffff00007836 */ /* 0x000fe40000000000 */
[C---:B------:R-:W-:Y:S01]  /*2600*/  ISETP.NE.AND P1, PT, R3.reuse, 0x20, PT ;  /* 0x000000200300780c */ /* 0x040fe20003f25270 */
[----:B------:R-:W-:Y:S02]  /*2610*/  USEL UR4, URZ, 0x1, UP0 ;  /* 0x000000013f047887 */ /* 0x000fe40008000000 */
[----:B------:R-:W-:Y:S01]  /*2620*/  USEL UR8, UR8, URZ, UP0 ;  /* 0x0000003f08087287 */ /* 0x000fe20008000000 */
[----:B------:R-:W-:-:S03]  /*2630*/  SEL R3, R3, RZ, P1 ;  /* 0x000000ff03037207 */ /* 0x000fc60000800000 */
[----:B------:R-:W-:Y:S01]  /*2640*/  LOP3.LUT R6, R6, UR4, RZ, 0x3c, !PT ;  /* 0x0000000406067c12 */ /* 0x000fe2000f8e3cff */
[----:B------:R-:W-:Y:S07]  /*2650*/  @P2 BRA `(.L_x_32) ;  /* 0xfffffff800e02947 */ /* 0x000fee000383ffff */
.L_x_25:
[----:B------:R-:W0:Y:S01]  /*2660*/  LDC R0, c[0x0][0x28c] ;  /* 0x0000a300ff007b82 */ /* 0x000e220000000800 */
[----:B------:R1:W-:Y:S01]  /*2670*/  SYNCS.ARRIVE.TRANS64.A1T0 RZ, [R61+UR51], RZ ;  /* 0x000000ff3dff79a7 */ /* 0x0003e20008100033 */
[----:B0-----:R-:W-:-:S13]  /*2680*/  ISETP.GE.AND P1, PT, R0, 0x1, PT ;  /* 0x000000010000780c */ /* 0x001fda0003f26270 */
[----:B-1----:R-:W-:Y:S05]  /*2690*/  @!P1 BRA `(.L_x_33) ;  /* 0x0000000000409947 */ /* 0x002fea0003800000 */
[----:B------:R-:W-:Y:S05]  /*26a0*/  @!P0 BRA `(.L_x_34) ;  /* 0x0000000000048947 */ /* 0x000fea0003800000 */
[----:B------:R-:W-:Y:S01]  /*26b0*/  BPT.TRAP 0x1 ;  /* 0x000000040000795c */ /* 0x000fe20000300000 */
.L_x_34:
[----:B------:R-:W-:Y:S01]  /*26c0*/  ISETP.NE.AND P0, PT, R23, RZ, PT ;  /* 0x000000ff1700720c */ /* 0x000fe20003f05270 */
[----:B------:R-:W-:-:S12]  /*26d0*/  IMAD.U32 R3, RZ, RZ, UR41 ;  /* 0x00000029ff037e24 */ /* 0x000fd8000f8e00ff */
[----:B------:R-:W-:-:S05]  /*26e0*/  VOTEU.ANY UP0, P0 ;  /* 0x00000000003f7886 */ /* 0x000fca0000000100 */
[----:B------:R-:W-:Y:S02]  /*26f0*/  @UP0 UIADD3 UR4, UR50, UR44, URZ ;  /* 0x0000002c32040290 */ /* 0x000fe4000fffe03f */
[----:B------:R-:W-:-:S04]  /*2700*/  UISETP.GT.U32.AND UP0, UPT, UR36, 0x1, UPT ;  /* 0x000000012400788c */ /* 0x000fc8000bf04070 */
[----:B------:R-:W-:-:S04]  /*2710*/  IMAD.U32 R0, RZ, RZ, UR4 ;  /* 0x00000004ff007e24 */ /* 0x000fc8000f8e00ff */
[----:B------:R-:W-:-:S05]  /*2720*/  @P0 IMAD.SHL.U32 R0, R0, 0x8, RZ ;  /* 0x0000000800000824 */ /* 0x000fca00078e00ff */
[----:B------:R-:W-:-:S04]  /*2730*/  @P0 LOP3.LUT R0, R0, 0xf8, RZ, 0xc0, !PT ;  /* 0x000000f800000812 */ /* 0x000fc800078ec0ff */
[----:B------:R-:W-:-:S04]  /*2740*/  @P0 IADD3 R3, R3, 0x100, R0 ;  /* 0x0000010003030810 */ /* 0x000fc80007ffe000 */
[----:B------:R-:W-:-:S04]  /*2750*/  @P0 PRMT R3, R22, 0x654, R3 ;  /* 0x0000065416030816 */ /* 0x000fc80000000003 */
[----:B------:R0:W-:Y:S01]  /*2760*/  @P0 SYNCS.ARRIVE.TRANS64.RED.A1T0 RZ, [R3+URZ], RZ ;  /* 0x000000ff03ff09a7 */ /* 0x0001e2000810043f */
[----:B------:R-:W-:-:S13]  /*2770*/  PLOP3.LUT P0, PT, PT, PT, UP0, 0x80, 0x0 ;  /* 0x000000000000781c */ /* 0x000fda0003f0f008 */
[----:B0-----:R-:W-:Y:S05]  /*2780*/  @P0 BRA `(.L_x_33) ;  /* 0x0000000000040947 */ /* 0x001fea0003800000 */
[----:B------:R-:W-:Y:S01]  /*2790*/  BPT.TRAP 0x1 ;  /* 0x000000040000795c */ /* 0x000fe20000300000 */
.L_x_33:
[----:B------:R-:W-:Y:S01]  /*27a0*/  SHF.L.U32 R4, R60, 0x1f, RZ ;  /* 0x0000001f3c047819 */ /* 0x000fe200000006ff */
[----:B------:R-:W-:-:S03]  /*27b0*/  IMAD.SHL.U32 R0, R19, 0x40, RZ ;  /* 0x0000004013007824 */ /* 0x000fc600078e00ff */
[----:B------:R-:W0:Y:S02]  /*27c0*/  SYNCS.PHASECHK.TRANS64.TRYWAIT P0, [R55+URZ+0x8], R4 ;  /* 0x00000804370075a7 */ /* 0x000e24000800017f */
[----:B0-----:R-:W-:Y:S05]  /*27d0*/  @!P0 BRA `(.L_x_35) ;  /* 0x0000003c00dc8947 */ /* 0x001fea0003800000 */
.L_x_141:
[----:B------:R-:W-:Y:S01]  /*27e0*/  ULDC UR4, c[0x0][0x284] ;  /* 0x0000a10000047ab9 */ /* 0x000fe20000000800 */
[----:B------:R-:W-:Y:S01]  /*27f0*/  IMAD R13, R18, 0x30, RZ ;  /* 0x00000030120d7824 */ /* 0x000fe200078e02ff */
[----:B------:R-:W-:Y:S01]  /*2800*/  ISETP.GE.AND P0, PT, R0, UR4, PT ;  /* 0x0000000400007c0c */ /* 0x000fe2000bf06270 */
[----:B------:R-:W-:-:S03]  /*2810*/  ULDC UR4, c[0x0][0x288] ;  /* 0x0000a20000047ab9 */ /* 0x000fc60000000800 */
[----:B------:R-:W-:-:S13]  /*2820*/  ISETP.GE.OR P0, PT, R13, UR4, P0 ;  /* 0x000000040d007c0c */ /* 0x000fda0008706670 */
[----:B------:R-:W-:Y:S05]  /*2830*/  @P0 BRA `(.L_x_36) ;  /* 0x00000014009c0947 */ /* 0x000fea0003800000 */
[----:B------:R-:W1:Y:S01]  /*2840*/  LDC.64 R8, c[0x0][0x5c8] ;  /* 0x00017200ff087b82 */ /* 0x000e620000000a00 */
[----:B------:R-:W-:Y:S01]  /*2850*/  SHF.R.S32.HI R59, RZ, 0x1f, R2 ;  /* 0x0000001fff3b7819 */ /* 0x000fe20000011402 */
[----:B------:R-:W-:Y:S01]  /*2860*/  ULDC.64 UR4, c[0x0][0x5d0] ;  /* 0x0001740000047ab9 */ /* 0x000fe20000000a00 */
[----:B------:R-:W-:Y:S01]  /*2870*/  SHF.R.S32.HI R12, RZ, 0x1f, R13 ;  /* 0x0000001fff0c7819 */ /* 0x000fe2000001140d */
[----:B0-----:R-:W-:Y:S01]  /*2880*/  IMAD.WIDE.U32 R4, R2, UR4, R52 ;  /* 0x0000000402047c25 */ /* 0x001fe2000f8e0034 */
[----:B------:R-:W-:Y:S03]  /*2890*/  BSSY B0, `(.L_x_36) ;  /* 0x0000161000007945 */ /* 0x000fe60003800000 */
[----:B------:R-:W-:Y:S01]  /*28a0*/  IMAD R3, R59, UR4, RZ ;  /* 0x000000043b037c24 */ /* 0x000fe2000f8e02ff */
[----:B------:R-:W-:Y:S01]  /*28b0*/  IADD3 R4, P0, R13, R4, RZ ;  /* 0x000000040d047210 */ /* 0x000fe20007f1e0ff */
[----:B------:R-:W-:-:S04]  /*28c0*/  IMAD.WIDE R10, R19, 0x40, R50 ;  /* 0x00000040130a7825 */ /* 0x000fc800078e0232 */
[----:B------:R-:W-:Y:S01]  /*28d0*/  IMAD R3, R2, UR5, R3 ;  /* 0x0000000502037c24 */ /* 0x000fe2000f8e0203 */
[----:B------:R-:W-:Y:S01]  /*28e0*/  ULDC.64 UR4, c[0x0][0x5c0] ;  /* 0x0001700000047ab9 */ /* 0x000fe20000000a00 */
[----:B------:R-:W-:Y:S02]  /*28f0*/  IMAD.IADD R18, R57, 0x1, -R0 ;  /* 0x0000000139127824 */ /* 0x000fe400078e0a00 */
[----:B------:R-:W-:Y:S01]  /*2900*/  IMAD.IADD R62, R54, 0x1, -R13 ;  /* 0x00000001363e7824 */ /* 0x000fe200078e0a0d */
[----:B------:R-:W-:Y:S01]  /*2910*/  IADD3.X R5, R12, R5, R3, P0, !PT ;  /* 0x000000050c057210 */ /* 0x000fe200007fe403 */
[-C--:B-1----:R-:W-:Y:S02]  /*2920*/  IMAD R3, R11, R8.reuse, RZ ;  /* 0x000000080b037224 */ /* 0x082fe400078e02ff */
[----:B------:R-:W-:-:S04]  /*2930*/  IMAD.WIDE.U32 R4, R10, R8, R4 ;  /* 0x000000080a047225 */ /* 0x000fc800078e0004 */
[----:B------:R-:W-:Y:S01]  /*2940*/  IMAD R3, R10, R9, R3 ;  /* 0x000000090a037224 */ /* 0x000fe200078e0203 */
[----:B------:R-:W-:-:S04]  /*2950*/  IADD3 R6, P0, R4, UR4, RZ ;  /* 0x0000000404067c10 */ /* 0x000fc8000ff1e0ff */
[----:B------:R-:W-:Y:S02]  /*2960*/  IADD3.X R7, R5, UR5, R3, P0, !PT ;  /* 0x0000000505077c10 */ /* 0x000fe400087fe403 */
[----:B-----5:R-:W-:Y:S02]  /*2970*/  ISETP.NE.AND P0, PT, R49, RZ, PT ;  /* 0x000000ff3100720c */ /* 0x020fe40003f05270 */
[----:B------:R-:W-:-:S04]  /*2980*/  LEA R4, P1, R8, R6, 0x3 ;  /* 0x0000000608047211 */ /* 0x000fc800078218ff */
[----:B------:R-:W-:-:S07]  /*2990*/  LEA.HI.X R5, R8, R7, R9, 0x3, P1 ;  /* 0x0000000708057211 */ /* 0x000fce00008f1c09 */
[----:B------:R-:W-:Y:S05]  /*29a0*/  @!P0 BRA `(.L_x_37) ;  /* 0x0000000c00ec8947 */ /* 0x000fea0003800000 */
[----:B------:R-:W0:Y:S01]  /*29b0*/  LDC.64 R14, c[0x0][0x5b0] ;  /* 0x00016c00ff0e7b82 */ /* 0x000e220000000a00 */
[----:B------:R-:W-:Y:S01]  /*29c0*/  ULDC.64 UR4, c[0x0][0x5b8] ;  /* 0x00016e0000047ab9 */ /* 0x000fe20000000a00 */
[----:B------:R-:W-:Y:S01]  /*29d0*/  BSSY B1, `(.L_x_38) ;  /* 0x0000010000017945 */ /* 0x000fe20003800000 */
[----:B------:R-:W-:-:S04]  /*29e0*/  IMAD.WIDE.U32 R8, R2, UR4, R52 ;  /* 0x0000000402087c25 */ /* 0x000fc8000f8e0034 */
[----:B------:R-:W-:Y:S01]  /*29f0*/  IMAD R3, R59, UR4, RZ ;  /* 0x000000043b037c24 */ /* 0x000fe2000f8e02ff */
[----:B------:R-:W1:Y:S01]  /*2a00*/  LDC.64 R20, c[0x0][0x5a8] ;  /* 0x00016a00ff147b82 */ /* 0x000e620000000a00 */
[----:B------:R-:W-:Y:S02]  /*2a10*/  IADD3 R8, P0, R13, R8, RZ ;  /* 0x000000080d087210 */ /* 0x000fe40007f1e0ff */
[----:B------:R-:W-:-:S05]  /*2a20*/  IMAD R3, R2, UR5, R3 ;  /* 0x0000000502037c24 */ /* 0x000fca000f8e0203 */
[----:B------:R-:W-:Y:S02]  /*2a30*/  IADD3.X R9, R12, R9, R3, P0, !PT ;  /* 0x000000090c097210 */ /* 0x000fe400007fe403 */
[----:B------:R-:W-:-:S04]  /*2a40*/  ISETP.GE.AND P0, PT, R18, 0x1, PT ;  /* 0x000000011200780c */ /* 0x000fc80003f06270 */
[----:B------:R-:W-:Y:S01]  /*2a50*/  ISETP.LT.OR P1, PT, R62, 0x1, !P0 ;  /* 0x000000013e00780c */ /* 0x000fe20004721670 */
[-C--:B0-----:R-:W-:Y:S02]  /*2a60*/  IMAD R0, R11, R14.reuse, RZ ;  /* 0x0000000e0b007224 */ /* 0x081fe400078e02ff */
[----:B------:R-:W-:-:S04]  /*2a70*/  IMAD.WIDE.U32 R2, R10, R14, R8 ;  /* 0x0000000e0a027225 */ /* 0x000fc800078e0008 */
[----:B------:R-:W-:Y:S01]  /*2a80*/  IMAD R19, R10, R15, R0 ;  /* 0x0000000f0a137224 */ /* 0x000fe200078e0200 */
[----:B-1----:R-:W-:-:S04]  /*2a90*/  IADD3 R12, P2, R2, R20, RZ ;  /* 0x00000014020c7210 */ /* 0x002fc80007f5e0ff */
[----:B------:R-:W-:Y:S01]  /*2aa0*/  IADD3.X R13, R21, R3, R19, P2, !PT ;  /* 0x00000003150d7210 */ /* 0x000fe200017fe413 */
[----:B------:R-:W-:Y:S08]  /*2ab0*/  @P1 BRA `(.L_x_39) ;  /* 0x0000000000041947 */ /* 0x000ff00003800000 */
[----:B------:R0:W5:Y:S02]  /*2ac0*/  LDG.E.U8 R58, desc[UR54][R12.64] ;  /* 0x000000360c3a7981 */ /* 0x000164000c1e1100 */
.L_x_39:
[----:B------:R-:W-:Y:S05]  /*2ad0*/  BSYNC B1 ;  /* 0x0000000000017941 */ /* 0x000fea0003800000 */
.L_x_38:
[----:B-----5:R-:W-:Y:S01]  /*2ae0*/  LOP3.LUT R0, R58, 0xffff, RZ, 0xc0, !PT ;  /* 0x0000ffff3a007812 */ /* 0x020fe200078ec0ff */
[----:B------:R-:W-:Y:S01]  /*2af0*/  IMAD.SHL.U32 R2, R14, 0x8, RZ ;  /* 0x000000080e027824 */ /* 0x000fe200078e00ff */
[----:B------:R-:W-:Y:S01]  /*2b00*/  ISETP.GE.AND P0, PT, R62, 0x2, PT ;  /* 0x000000023e00780c */ /* 0x000fe20003f06270 */
[----:B------:R-:W-:Y:S01]  /*2b10*/  BSSY B1, `(.L_x_40) ;  /* 0x0000013000017945 */ /* 0x000fe20003800000 */
[----:B------:R-:W-:Y:S02]  /*2b20*/  PRMT R0, R0, 0x8880, RZ ;  /* 0x0000888000007816 */ /* 0x000fe400000000ff */
[----:B------:R-:W-:Y:S02]  /*2b30*/  ISETP.LT.OR P5, PT, R18, 0x1, !P0 ;  /* 0x000000011200780c */ /* 0x000fe400047a1670 */
[----:B------:R-:W-:Y:S01]  /*2b40*/  SHF.L.U64.HI R3, R14, 0x3, R15 ;  /* 0x000000030e037819 */ /* 0x000fe2000001020f */
[----:B------:R-:W-:Y:S01]  /*2b50*/  IMAD R11, R0, R49, RZ ;  /* 0x00000031000b7224 */ /* 0x000fe200078e02ff */
[----:B------:R-:W-:-:S02]  /*2b60*/  ISETP.GE.AND P2, PT, R18, 0x9, PT ;  /* 0x000000091200780c */ /* 0x000fc40003f46270 */
[----:B------:R-:W-:Y:S01]  /*2b70*/  ISETP.LT.OR P6, PT, R18, 0x9, !P0 ;  /* 0x000000091200780c */ /* 0x000fe200047c1670 */
[----:B------:R-:W-:Y:S01]  /*2b80*/  @!P1 IMAD R15, R40, R48, R11 ;  /* 0x00000030280f9224 */ /* 0x000fe200078e020b */
[----:B------:R-:W-:Y:S01]  /*2b90*/  ISETP.LT.OR P2, PT, R62, 0x1, !P2 ;  /* 0x000000013e00780c */ /* 0x000fe20005741670 */
[----:B------:R-:W-:-:S03]  /*2ba0*/  IMAD.WIDE.U32 R2, R10, R14, R2 ;  /* 0x0000000e0a027225 */ /* 0x000fc600078e0002 */
[----:B------:R1:W-:Y:S01]  /*2bb0*/  @!P1 STG.E.U8 desc[UR54][R6.64], R15 ;  /* 0x0000000f06009986 */ /* 0x0003e2000c101136 */
[----:B------:R-:W-:Y:S01]  /*2bc0*/  ISETP.GE.AND P1, PT, R62, 0x9, PT ;  /* 0x000000093e00780c */ /* 0x000fe20003f26270 */
[----:B------:R-:W-:Y:S01]  /*2bd0*/  IMAD.IADD R10, R19, 0x1, R3 ;  /* 0x00000001130a7824 */ /* 0x000fe200078e0203 */
[----:B------:R-:W-:Y:S02]  /*2be0*/  IADD3 R2, P4, P3, R8, R20, R2 ;  /* 0x0000001408027210 */ /* 0x000fe40007b9e002 */
[----:B------:R-:W-:Y:S01]  /*2bf0*/  ISETP.LT.OR P0, PT, R18, 0x1, !P1 ;  /* 0x000000011200780c */ /* 0x000fe20004f01670 */
[----:B------:R-:W-:-:S12]  /*2c00*/  @P5 BRA `(.L_x_41) ;  /* 0x00000000000c5947 */ /* 0x000fd80003800000 */
[----:B------:R-:W2:Y:S02]  /*2c10*/  LDG.E.U8 R58, desc[UR54][R12.64+0x1] ;  /* 0x000001360c3a7981 */ /* 0x000ea4000c1e1100 */
[----:B--2---:R-:W-:-:S05]  /*2c20*/  PRMT R0, R58, 0x8880, RZ ;  /* 0x000088803a007816 */ /* 0x004fca00000000ff */
[----:B------:R-:W-:-:S07]  /*2c30*/  IMAD R11, R0, R49, RZ ;  /* 0x00000031000b7224 */ /* 0x000fce00078e02ff */
.L_x_41:
[----:B------:R-:W-:Y:S05]  /*2c40*/  BSYNC B1 ;  /* 0x0000000000017941 */ /* 0x000fea0003800000 */
.L_x_40:
[----:B------:R-:W-:Y:S01]  /*2c50*/  @!P5 IMAD R41, R41, R48, R11 ;  /* 0x000000302929d224 */ /* 0x000fe200078e020b */
[----:B------:R-:W-:Y:S01]  /*2c60*/  BSSY B1, `(.L_x_42) ;  /* 0x0000007000017945 */ /* 0x000fe20003800000 */
[----:B------:R-:W-:-:S03]  /*2c70*/  IADD3.X R3, R9, R21, R10, P4, P3 ;  /* 0x0000001509037210 */ /* 0x000fc600027e640a */
[----:B------:R2:W-:Y:S01]  /*2c80*/  @!P5 STG.E.U8 desc[UR54][R6.64+0x1], R41 ;  /* 0x000001290600d986 */ /* 0x0005e2000c101136 */
[----:B------:R-:W-:Y:S05]  /*2c90*/  @P2 BRA `(.L_x_43) ;  /* 0x00000000000c2947 */ /* 0x000fea0003800000 */
[----:B------:R-:W3:Y:S02]  /*2ca0*/  LDG.E.U8 R58, desc[UR54][R2.64] ;  /* 0x00000036023a7981 */ /* 0x000ee4000c1e1100 */
[----:B---3--:R-:W-:-:S05]  /*2cb0*/  PRMT R0, R58, 0x8880, RZ ;  /* 0x000088803a007816 */ /* 0x008fca00000000ff */
[----:B------:R-:W-:-:S07]  /*2cc0*/  IMAD R11, R0, R49, RZ ;  /* 0x00000031000b7224 */ /* 0x000fce00078e02ff */
.L_x_43:
[----:B------:R-:W-:Y:S05]  /*2cd0*/  BSYNC B1 ;  /* 0x0000000000017941 */ /* 0x000fea0003800000 */
.L_x_42:
[----:B------:R-:W-:Y:S01]  /*2ce0*/  @!P2 IMAD R9, R42, R48, R11 ;  /* 0x000000302a09a224 */ /* 0x000fe200078e020b */
[----:B------:R-:W-:Y:S04]  /*2cf0*/  BSSY B1, `(.L_x_44) ;  /* 0x0000006000017945 */ /* 0x000fe80003800000 */
[----:B------:R3:W-:Y:S01]  /*2d00*/  @!P2 STG.E.U8 desc[UR54][R4.64], R9 ;  /* 0x000000090400a986 */ /* 0x0007e2000c101136 */
[----:B------:R-:W-:Y:S05]  /*2d10*/  @P6 BRA `(.L_x_45) ;  /* 0x00000000000c6947 */ /* 0x000fea0003800000 */
[----:B------:R-:W4:Y:S02]  /*2d20*/  LDG.E.U8 R58, desc[UR54][R2.64+0x1] ;  /* 0x00000136023a7981 */ /* 0x000f24000c1e1100 */
[----:B----4-:R-:W-:-:S05]  /*2d30*/  PRMT R0, R58, 0x8880, RZ ;  /* 0x000088803a007816 */ /* 0x010fca00000000ff */
[----:B------:R-:W-:-:S07]  /*2d40*/  IMAD R11, R0, R49, RZ ;  /* 0x00000031000b7224 */ /* 0x000fce00078e02ff */
.L_x_45:
[----:B------:R-:W-:Y:S05]  /*2d50*/  BSYNC B1 ;  /* 0x0000000000017941 */ /* 0x000fea0003800000 */
.L_x_44:
[----:B------:R-:W-:Y:S01]  /*2d60*/  @!P6 IMAD R43, R43, R48, R11 ;  /* 0x000000302b2be224 */ /* 0x000fe200078e020b */
[----:B------:R-:W-:Y:S04]  /*2d70*/  BSSY B1, `(.L_x_46) ;  /* 0x0000006000017945 */ /* 0x000fe80003800000 */
[----:B------:R4:W-:Y:S01]  /*2d80*/  @!P6 STG.E.U8 desc[UR54][R4.64+0x1], R43 ;  /* 0x0000012b0400e986 */ /* 0x0009e2000c101136 */
[----:B------:R-:W-:Y:S05]  /*2d90*/  @P0 BRA `(.L_x_47) ;  /* 0x00000000000c0947 */ /* 0x000fea0003800000 */
[----:B------:R-:W5:Y:S02]  /*2da0*/  LDG.E.U8 R58, desc[UR54][R12.64+0x8] ;  /* 0x000008360c3a7981 */ /* 0x000f64000c1e1100 */
[----:B-----5:R-:W-:-:S05]  /*2db0*/  PRMT R0, R58, 0x8880, RZ ;  /* 0x000088803a007816 */ /* 0x020fca00000000ff */
[----:B------:R-:W-:-:S07]  /*2dc0*/  IMAD R11, R0, R49, RZ ;  /* 0x00000031000b7224 */ /* 0x000fce00078e02ff */
.L_x_47:
[----:B------:R-:W-:Y:S05]  /*2dd0*/  BSYNC B1 ;  /* 0x0000000000017941 */ /* 0x000fea0003800000 */
.L_x_46:
[----:B------:R-:W-:Y:S01]  /*2de0*/  ISETP.GE.AND P4, PT, R62, 0xa, PT ;  /* 0x0000000a3e00780c */ /* 0x000fe20003f86270 */
[----:B---3--:R-:W-:Y:S01]  /*2df0*/  @!P0 IMAD R9, R44, R48, R11 ;  /* 0x000000302c098224 */ /* 0x008fe200078e020b */
[----:B------:R-:W-:Y:S01]  /*2e00*/  ISETP.GE.AND P3, PT, R62, 0x11, PT ;  /* 0x000000113e00780c */ /* 0x000fe20003f66270 */
[----:B------:R-:W-:Y:S01]  /*2e10*/  BSSY B1, `(.L_x_48) ;  /* 0x000000d000017945 */ /* 0x000fe20003800000 */
[----:B------:R-:W-:Y:S02]  /*2e20*/  ISETP.LT.OR P6, PT, R18, 0x1, !P4 ;  /* 0x000000011200780c */ /* 0x000fe400067c1670 */
[----:B------:R-:W-:Y:S01]  /*2e30*/  ISETP.GE.AND P2, PT, R62, 0x12, PT ;  /* 0x000000123e00780c */ /* 0x000fe20003f46270 */
[----:B------:R3:W-:Y:S01]  /*2e40*/  @!P0 STG.E.U8 desc[UR54][R6.64+0x8], R9 ;  /* 0x0000080906008986 */ /* 0x0007e2000c101136 */
[C---:B------:R-:W-:Y:S02]  /*2e50*/  ISETP.LT.OR P0, PT, R18.reuse, 0x9, !P4 ;  /* 0x000000091200780c */ /* 0x040fe40006701670 */
[----:B------:R-:W-:-:S02]  /*2e60*/  ISETP.LT.OR P5, PT, R18, 0x1, !P3 ;  /* 0x000000011200780c */ /* 0x000fc40005fa1670 */
[C---:B------:R-:W-:Y:S02]  /*2e70*/  ISETP.LT.OR P1, PT, R18.reuse, 0x9, !P1 ;  /* 0x000000091200780c */ /* 0x040fe40004f21670 */
[C---:B------:R-:W-:Y:S02]  /*2e80*/  ISETP.LT.OR P4, PT, R18.reuse, 0x1, !P2 ;  /* 0x000000011200780c */ /* 0x040fe40005781670 */
[----:B------:R-:W-:Y:S01]  /*2e90*/  ISETP.LT.OR P3, PT, R18, 0x9, !P3 ;  /* 0x000000091200780c */ /* 0x000fe20005f61670 */
[----:B------:R-:W-:-:S12]  /*2ea0*/  @P6 BRA `(.L_x_49) ;  /* 0x00000000000c6947 */ /* 0x000fd80003800000 */
[----:B------:R-:W5:Y:S02]  /*2eb0*/  LDG.E.U8 R58, desc[UR54][R12.64+0x9] ;  /* 0x000009360c3a7981 */ /* 0x000f64000c1e1100 */
[----:B-----5:R-:W-:-:S05]  /*2ec0*/  PRMT R0, R58, 0x8880, RZ ;  /* 0x000088803a007816 */ /* 0x020fca00000000ff */
[----:B------:R-:W-:-:S07]  /*2ed0*/  IMAD R11, R0, R49, RZ ;  /* 0x00000031000b7224 */ /* 0x000fce00078e02ff */
.L_x_49:
[----:B------:R-:W-:Y:S05]  /*2ee0*/  BSYNC B1 ;  /* 0x0000000000017941 */ /* 0x000fea0003800000 */
.L_x_48:
[----:B------:R-:W-:Y:S01]  /*2ef0*/  @!P6 IMAD R45, R45, R48, R11 ;  /* 0x000000302d2de224 */ /* 0x000fe200078e020b */
[----:B------:R-:W-:Y:S04]  /*2f00*/  BSSY B1, `(.L_x_50) ;  /* 0x0000006000017945 */ /* 0x000fe80003800000 */
[----:B------:R0:W-:Y:S01]  /*2f10*/  @!P6 STG.E.U8 desc[UR54][R6.64+0x9], R45 ;  /* 0x0000092d0600e986 */ /* 0x0001e2000c101136 */
[----:B------:R-:W-:Y:S05]  /*2f20*/  @P1 BRA `(.L_x_51) ;  /* 0x00000000000c1947 */ /* 0x000fea0003800000 */
[----:B------:R-:W5:Y:S02]  /*2f30*/  LDG.E.U8 R58, desc[UR54][R2.64+0x8] ;  /* 0x00000836023a7981 */ /* 0x000f64000c1e1100 */
[----:B-----5:R-:W-:-:S05]  /*2f40*/  PRMT R0, R58, 0x8880, RZ ;  /* 0x000088803a007816 */ /* 0x020fca00000000ff */
[----:B------:R-:W-:-:S07]  /*2f50*/  IMAD R11, R0, R49, RZ ;  /* 0x00000031000b7224 */ /* 0x000fce00078e02ff */
.L_x_51:
[----:B------:R-:W-:Y:S05]  /*2f60*/  BSYNC B1 ;  /* 0x0000000000017941 */ /* 0x000fea0003800000 */
.L_x_50:
[----:B---3--:R-:W-:Y:S01]  /*2f70*/  @!P1 IMAD R9, R46, R48, R11 ;  /* 0x000000302e099224 */ /* 0x008fe200078e020b */
[----:B------:R-:W-:Y:S04]  /*2f80*/  BSSY B1, `(.L_x_52) ;  /* 0x0000006000017945 */ /* 0x000fe80003800000 */
[----:B------:R3:W-:Y:S01]  /*2f90*/  @!P1 STG.E.U8 desc[UR54][R4.64+0x8], R9 ;  /* 0x0000080904009986 */ /* 0x0007e2000c101136 */
[----:B------:R-:W-:Y:S05]  /*2fa0*/  @P0 BRA `(.L_x_53) ;  /* 0x00000000000c0947 */ /* 0x000fea0003800000 */
[----:B------:R-:W5:Y:S02]  /*2fb0*/  LDG.E.U8 R58, desc[UR54][R2.64+0x9] ;  /* 0x00000936023a7981 */ /* 0x000f64000c1e1100 */
[----:B-----5:R-:W-:-:S05]  /*2fc0*/  PRMT R0, R58, 0x8880, RZ ;  /* 0x000088803a007816 */ /* 0x020fca00000000ff */
[----:B------:R-:W-:-:S07]  /*2fd0*/  IMAD R11, R0, R49, RZ ;  /* 0x00000031000b7224 */ /* 0x000fce00078e02ff */
.L_x_53:
[----:B------:R-:W-:Y:S05]  /*2fe0*/  BSYNC B1 ;  /* 0x0000000000017941 */ /* 0x000fea0003800000 */
.L_x_52:
[----:B------:R-:W-:Y:S01]  /*2ff0*/  @!P0 IMAD R47, R47, R48, R11 ;  /* 0x000000302f2f8224 */ /* 0x000fe200078e020b */
[----:B------:R-:W-:Y:S04]  /*3000*/  BSSY B1, `(.L_x_54) ;  /* 0x0000006000017945 */ /* 0x000fe80003800000 */
[----:B------:R0:W-:Y:S01]  /*3010*/  @!P0 STG.E.U8 desc[UR54][R4.64+0x9], R47 ;  /* 0x0000092f04008986 */ /* 0x0001e2000c101136 */
[----:B------:R-:W-:Y:S05]  /*3020*/  @P5 BRA `(.L_x_55) ;  /* 0x00000000000c5947 */ /* 0x000fea0003800000 */
[----:B------:R-:W5:Y:S02]  /*3030*/  LDG.E.U8 R58, desc[UR54][R12.64+0x10] ;  /* 0x000010360c3a7981 */ /* 0x000f64000c1e1100 */
[----:B-----5:R-:W-:-:S05]  /*3040*/  PRMT R0, R58, 0x8880, RZ ;  /* 0x000088803a007816 */ /* 0x020fca00000000ff */
[----:B------:R-:W-:-:S07]  /*3050*/  IMAD R11, R0, R49, RZ ;  /* 0x00000031000b7224 */ /* 0x000fce00078e02ff */
.L_x_55:
[----:B------:R-:W-:Y:S05]  /*3060*/  BSYNC B1 ;  /* 0x0000000000017941 */ /* 0x000fea0003800000 */
.L_x_54:
[----:B---3--:R-:W-:Y:S01]  /*3070*/  @!P5 IMAD R9, R32, R48, R11 ;  /* 0x000000302009d224 */ /* 0x008fe200078e020b */
[----:B------:R-:W-:Y:S04]  /*3080*/  BSSY B1, `(.L_x_56) ;  /* 0x0000006000017945 */ /* 0x000fe80003800000 */
[----:B------:R3:W-:Y:S01]  /*3090*/  @!P5 STG.E.U8 desc[UR54][R6.64+0x10], R9 ;  /* 0x000010090600d986 */ /* 0x0007e2000c101136 */
[----:B------:R-:W-:Y:S05]  /*30a0*/  @P4 BRA `(.L_x_57) ;  /* 0x00000000000c4947 */ /* 0x000fea0003800000 */
[----:B------:R-:W5:Y:S02]  /*30b0*/  LDG.E.U8 R58, desc[UR54][R12.64+0x11] ;  /* 0x000011360c3a7981 */ /* 0x000f64000c1e1100 */
[----:B-----5:R-:W-:-:S05]  /*30c0*/  PRMT R0, R58, 0x8880, RZ ;  /* 0x000088803a007816 */ /* 0x020fca00000000ff */
[----:B------:R-:W-:-:S07]  /*30d0*/  IMAD R11, R0, R49, RZ ;  /* 0x00000031000b7224 */ /* 0x000fce00078e02ff */
.L_x_57:
[----:B------:R-:W-:Y:S05]  /*30e0*/  BSYNC B1 ;  /* 0x0000000000017941 */ /* 0x000fea0003800000 */
.L_x_56:
[----:B------:R-:W-:Y:S01]  /*30f0*/  @!P4 IMAD R33, R33, R48, R11 ;  /* 0x000000302121c224 */ /* 0x000fe200078e020b */
[----:B------:R-:W-:Y:S04]  /*3100*/  BSSY B1, `(.L_x_58) ;  /* 0x0000006000017945 */ /* 0x000fe80003800000 */
[----:B------:R0:W-:Y:S01]  /*3110*/  @!P4 STG.E.U8 desc[UR54][R6.64+0x11], R33 ;  /* 0x000011210600c986 */ /* 0x0001e2000c101136 */
[----:B------:R-:W-:Y:S05]  /*3120*/  @P3 BRA `(.L_x_59) ;  /* 0x00000000000c3947 */ /* 0x000fea0003800000 */
[----:B------:R-:W5:Y:S02]  /*3130*/  LDG.E.U8 R58, desc[UR54][R2.64+0x10] ;  /* 0x00001036023a7981 */ /* 0x000f64000c1e1100 */
[----:B-----5:R-:W-:-:S05]  /*3140*/  PRMT R0, R58, 0x8880, RZ ;  /* 0x000088803a007816 */ /* 0x020fca00000000ff */
[----:B------:R-:W-:-:S07]  /*3150*/  IMAD R11, R0, R49, RZ ;  /* 0x00000031000b7224 */ /* 0x000fce00078e02ff */
.L_x_59:
[----:B------:R-:W-:Y:S05]  /*3160*/  BSYNC B1 ;  /* 0x0000000000017941 */ /* 0x000fea0003800000 */
.L_x_58:
[----:B------:R-:W-:Y:S01]  /*3170*/  ISETP.LT.OR P2, PT, R18, 0x9, !P2 ;  /* 0x000000091200780c */ /* 0x000fe20005741670 */
[----:B---3--:R-:W-:Y:S01]  /*3180*/  @!P3 IMAD R9, R34, R48, R11 ;  /* 0x000000302209b224 */ /* 0x008fe200078e020b */
[C---:B------:R-:W-:Y:S01]  /*3190*/  ISETP.GE.AND P4, PT, R62.reuse, 0x19, PT ;  /* 0x000000193e00780c */ /* 0x040fe20003f86270 */
[----:B------:R-:W-:Y:S01]  /*31a0*/  BSSY B1, `(.L_x_60) ;  /* 0x000000d000017945 */ /* 0x000fe20003800000 */
[C---:B------:R-:W-:Y:S02]  /*31b0*/  ISETP.GE.AND P1, PT, R62.reuse, 0x1a, PT ;  /* 0x0000001a3e00780c */ /* 0x040fe40003f26270 */
        /* <DEDUP_REMOVED lines=11> */
.L_x_61:
[----:B------:R-:W-:Y:S05]  /*3270*/  BSYNC B1 ;  /* 0x0000000000017941 */ /* 0x000fea0003800000 */
.L_x_60:
[----:B------:R-:W-:Y:S01]  /*3280*/  @!P2 IMAD R35, R35, R48, R11 ;  /* 0x000000302323a224 */ /* 0x000fe200078e020b */
[----:B------:R-:W-:Y:S04]  /*3290*/  BSSY B1, `(.L_x_62) ;  /* 0x0000006000017945 */ /* 0x000fe80003800000 */
[----:B------:R0:W-:Y:S01]  /*32a0*/  @!P2 STG.E.U8 desc[UR54][R4.64+0x11], R35 ;  /* 0x000011230400a986 */ /* 0x0001e2000c101136 */
[----:B------:R-:W-:Y:S05]  /*32b0*/  @P5 BRA `(.L_x_63) ;  /* 0x00000000000c5947 */ /* 0x000fea0003800000 */
[----:B------:R-:W5:Y:S02]  /*32c0*/  LDG.E.U8 R58, desc[UR54][R12.64+0x18] ;  /* 0x000018360c3a7981 */ /* 0x000f64000c1e1100 */
[----:B-----5:R-:W-:-:S05]  /*32d0*/  PRMT R0, R58, 0x8880, RZ ;  /* 0x000088803a007816 */ /* 0x020fca00000000ff */
[----:B------:R-:W-:-:S07]  /*32e0*/  IMAD R11, R0, R49, RZ ;  /* 0x00000031000b7224 */ /* 0x000fce00078e02ff */
.L_x_63:
[----:B------:R-:W-:Y:S05]  /*32f0*/  BSYNC B1 ;  /* 0x0000000000017941 */ /* 0x000fea0003800000 */
.L_x_62:
[----:B---3--:R-:W-:Y:S01]  /*3300*/  @!P5 IMAD R9, R36, R48, R11 ;  /* 0x000000302409d224 */ /* 0x008fe200078e020b */
[----:B------:R-:W-:Y:S04]  /*3310*/  BSSY B1, `(.L_x_64) ;  /* 0x0000006000017945 */ /* 0x000fe80003800000 */
[----:B------:R3:W-:Y:S01]  /*3320*/  @!P5 STG.E.U8 desc[UR54][R6.64+0x18], R9 ;  /* 0x000018090600d986 */ /* 0x0007e2000c101136 */
[----:B------:R-:W-:Y:S05]  /*3330*/  @P3 BRA `(.L_x_65) ;  /* 0x00000000000c3947 */ /* 0x000fea0003800000 */
[----:B------:R-:W5:Y:S02]  /*3340*/  LDG.E.U8 R58, desc[UR54][R12.64+0x19] ;  /* 0x000019360c3a7981 */ /* 0x000f64000c1e1100 */
[----:B-----5:R-:W-:-:S05]  /*3350*/  PRMT R0, R58, 0x8880, RZ ;  /* 0x000088803a007816 */ /* 0x020fca00000000ff */
[----:B------:R-:W-:-:S07]  /*3360*/  IMAD R11, R0, R49, RZ ;  /* 0x00000031000b7224 */ /* 0x000fce00078e02ff */
.L_x_65:
[----:B------:R-:W-:Y:S05]  /*3370*/  BSYNC B1 ;  /* 0x0000000000017941 */ /* 0x000fea0003800000 */
.L_x_64:
[----:B------:R-:W-:Y:S01]  /*3380*/  @!P3 IMAD R37, R37, R48, R11 ;  /* 0x000000302525b224 */ /* 0x000fe200078e020b */
[----:B------:R-:W-:Y:S04]  /*3390*/  BSSY B1, `(.L_x_66) ;  /* 0x0000006000017945 */ /* 0x000fe80003800000 */
[----:B------:R0:W-:Y:S01]  /*33a0*/  @!P3 STG.E.U8 desc[UR54][R6.64+0x19], R37 ;  /* 0x000019250600b986 */ /* 0x0001e2000c101136 */
[----:B------:R-:W-:Y:S05]  /*33b0*/  @P4 BRA `(.L_x_67) ;  /* 0x00000000000c4947 */ /* 0x000fea0003800000 */
[----:B------:R-:W5:Y:S02]  /*33c0*/  LDG.E.U8 R58, desc[UR54][R2.64+0x18] ;  /* 0x00001836023a7981 */ /* 0x000f64000c1e1100 */
[----:B-----5:R-:W-:-:S05]  /*33d0*/  PRMT R0, R58, 0x8880, RZ ;  /* 0x000088803a007816 */ /* 0x020fca00000000ff */
[----:B------:R-:W-:-:S07]  /*33e0*/  IMAD R11, R0, R49, RZ ;  /* 0x00000031000b7224 */ /* 0x000fce00078e02ff */
.L_x_67:
[----:B------:R-:W-:Y:S05]  /*33f0*/  BSYNC B1 ;  /* 0x0000000000017941 */ /* 0x000fea0003800000 */
.L_x_66:
[----:B---3--:R-:W-:Y:S01]  /*3400*/  @!P4 IMAD R9, R38, R48, R11 ;  /* 0x000000302609c224 */ /* 0x008fe200078e020b */
[----:B------:R-:W-:Y:S04]  /*3410*/  BSSY B1, `(.L_x_68) ;  /* 0x0000006000017945 */ /* 0x000fe80003800000 */
[----:B------:R3:W-:Y:S01]  /*3420*/  @!P4 STG.E.U8 desc[UR54][R4.64+0x18], R9 ;  /* 0x000018090400c986 */ /* 0x0007e2000c101136 */
[----:B------:R-:W-:Y:S05]  /*3430*/  @P1 BRA `(.L_x_69) ;  /* 0x00000000000c1947 */ /* 0x000fea0003800000 */
[----:B------:R-:W5:Y:S02]  /*3440*/  LDG.E.U8 R58, desc[UR54][R2.64+0x19] ;  /* 0x00001936023a7981 */ /* 0x000f64000c1e1100 */
[----:B-----5:R-:W-:-:S05]  /*3450*/  PRMT R0, R58, 0x8880, RZ ;  /* 0x000088803a007816 */ /* 0x020fca00000000ff */
[----:B------:R-:W-:-:S07]  /*3460*/  IMAD R11, R0, R49, RZ ;  /* 0x00000031000b7224 */ /* 0x000fce00078e02ff */
.L_x_69:
[----:B------:R-:W-:Y:S05]  /*3470*/  BSYNC B1 ;  /* 0x0000000000017941 */ /* 0x000fea0003800000 */
.L_x_68:
[----:B------:R-:W-:Y:S01]  /*3480*/  @!P1 IMAD R39, R39, R48, R11 ;  /* 0x0000003027279224 */ /* 0x000fe200078e020b */
[----:B------:R-:W-:Y:S04]  /*3490*/  BSSY B1, `(.L_x_70) ;  /* 0x0000006000017945 */ /* 0x000fe80003800000 */
[----:B------:R0:W-:Y:S01]  /*34a0*/  @!P1 STG.E.U8 desc[UR54][R4.64+0x19], R39 ;  /* 0x0000192704009986 */ /* 0x0001e2000c101136 */
[----:B------:R-:W-:Y:S05]  /*34b0*/  @P6 BRA `(.L_x_71) ;  /* 0x00000000000c6947 */ /* 0x000fea0003800000 */
[----:B------:R-:W5:Y:S02]  /*34c0*/  LDG.E.U8 R58, desc[UR54][R12.64+0x20] ;  /* 0x000020360c3a7981 */ /* 0x000f64000c1e1100 */
[----:B-----5:R-:W-:-:S05]  /*34d0*/  PRMT R0, R58, 0x8880, RZ ;  /* 0x000088803a007816 */ /* 0x020fca00000000ff */
[----:B------:R-:W-:-:S07]  /*34e0*/  IMAD R11, R0, R49, RZ ;  /* 0x00000031000b7224 */ /* 0x000fce00078e02ff */
.L_x_71:
[----:B------:R-:W-:Y:S05]  /*34f0*/  BSYNC B1 ;  /* 0x0000000000017941 */ /* 0x000fea0003800000 */
.L_x_70:
        /* <DEDUP_REMOVED lines=16> */
.L_x_73:
[----:B------:R-:W-:Y:S05]  /*3600*/  BSYNC B1 ;  /* 0x0000000000017941 */ /* 0x000fea0003800000 */
.L_x_72:
[----:B------:R-:W-:Y:S01]  /*3610*/  @!P4 IMAD R25, R25, R48, R11 ;  /* 0x000000301919c224 */ /* 0x000fe200078e020b */
[----:B------:R-:W-:Y:S04]  /*3620*/  BSSY B1, `(.L_x_74) ;  /* 0x0000006000017945 */ /* 0x000fe80003800000 */
[----:B------:R0:W-:Y:S01]  /*3630*/  @!P4 STG.E.U8 desc[UR54][R6.64+0x21], R25 ;  /* 0x000021190600c986 */ /* 0x0001e2000c101136 */
[----:B------:R-:W-:Y:S05]  /*3640*/  @P0 BRA `(.L_x_75) ;  /* 0x00000000000c0947 */ /* 0x000fea0003800000 */
[----:B------:R-:W5:Y:S02]  /*3650*/  LDG.E.U8 R58, desc[UR54][R2.64+0x20] ;  /* 0x00002036023a7981 */ /* 0x000f64000c1e1100 */
[----:B-----5:R-:W-:-:S05]  /*3660*/  PRMT R0, R58, 0x8880, RZ ;  /* 0x000088803a007816 */ /* 0x020fca00000000ff */
[----:B------:R-:W-:-:S07]  /*3670*/  IMAD R11, R0, R49, RZ ;  /* 0x00000031000b7224 */ /* 0x000fce00078e02ff */
.L_x_75:
[----:B------:R-:W-:Y:S05]  /*3680*/  BSYNC B1 ;  /* 0x0000000000017941 */ /* 0x000fea0003800000 */
.L_x_74:
[----:B---3--:R-:W-:Y:S01]  /*3690*/  @!P0 IMAD R9, R26, R48, R11 ;  /* 0x000000301a098224 */ /* 0x008fe200078e020b */
[----:B------:R-:W-:Y:S04]  /*36a0*/  BSSY B1, `(.L_x_76) ;  /* 0x0000006000017945 */ /* 0x000fe80003800000 */
[----:B------:R3:W-:Y:S01]  /*36b0*/  @!P0 STG.E.U8 desc[UR54][R4.64+0x20], R9 ;  /* 0x0000200904008986 */ /* 0x0007e2000c101136 */
[----:B------:R-:W-:Y:S05]  /*36c0*/  @P3 BRA `(.L_x_77) ;  /* 0x00000000000c3947 */ /* 0x000fea0003800000 */
[----:B------:R-:W5:Y:S02]  /*36d0*/  LDG.E.U8 R58, desc[UR54][R2.64+0x21] ;  /* 0x00002136023a7981 */ /* 0x000f64000c1e1100 */
[----:B-----5:R-:W-:-:S05]  /*36e0*/  PRMT R0, R58, 0x8880, RZ ;  /* 0x000088803a007816 */ /* 0x020fca00000000ff */
[----:B------:R-:W-:-:S07]  /*36f0*/  IMAD R11, R0, R49, RZ ;  /* 0x00000031000b7224 */ /* 0x000fce00078e02ff */
.L_x_77:
[----:B------:R-:W-:Y:S05]  /*3700*/  BSYNC B1 ;  /* 0x0000000000017941 */ /* 0x000fea0003800000 */
.L_x_76:
[----:B------:R-:W-:Y:S01]  /*3710*/  @!P3 IMAD R27, R27, R48, R11 ;  /* 0x000000301b1bb224 */ /* 0x000fe200078e020b */
[----:B------:R-:W-:Y:S04]  /*3720*/  BSSY B1, `(.L_x_78) ;  /* 0x0000006000017945 */ /* 0x000fe80003800000 */
[----:B------:R0:W-:Y:S01]  /*3730*/  @!P3 STG.E.U8 desc[UR54][R4.64+0x21], R27 ;  /* 0x0000211b0400b986 */ /* 0x0001e2000c101136 */
[----:B------:R-:W-:Y:S05]  /*3740*/  @P6 BRA `(.L_x_79) ;  /* 0x00000000000c6947 */ /* 0x000fea0003800000 */
[----:B------:R-:W5:Y:S02]  /*3750*/  LDG.E.U8 R58, desc[UR54][R12.64+0x28] ;  /* 0x000028360c3a7981 */ /* 0x000f64000c1e1100 */
[----:B-----5:R-:W-:-:S05]  /*3760*/  PRMT R0, R58, 0x8880, RZ ;  /* 0x000088803a007816 */ /* 0x020fca00000000ff */
[----:B------:R-:W-:-:S07]  /*3770*/  IMAD R11, R0, R49, RZ ;  /* 0x00000031000b7224 */ /* 0x000fce00078e02ff */
.L_x_79:
[----:B------:R-:W-:Y:S05]  /*3780*/  BSYNC B1 ;  /* 0x0000000000017941 */ /* 0x000fea0003800000 */
.L_x_78:
[----:B---3--:R-:W-:Y:S01]  /*3790*/  @!P6 IMAD R9, R28, R48, R11 ;  /* 0x000000301c09e224 */ /* 0x008fe200078e020b */
[----:B------:R-:W-:Y:S04]  /*37a0*/  BSSY B1, `(.L_x_80) ;  /* 0x0000006000017945 */ /* 0x000fe80003800000 */
[----:B------:R3:W-:Y:S01]  /*37b0*/  @!P6 STG.E.U8 desc[UR54][R6.64+0x28], R9 ;  /* 0x000028090600e986 */ /* 0x0007e2000c101136 */
[----:B------:R-:W-:Y:S05]  /*37c0*/  @P5 BRA `(.L_x_81) ;  /* 0x00000000000c5947 */ /* 0x000fea0003800000 */
[----:B------:R-:W5:Y:S02]  /*37d0*/  LDG.E.U8 R58, desc[UR54][R12.64+0x29] ;  /* 0x000029360c3a7981 */ /* 0x000f64000c1e1100 */
[----:B-----5:R-:W-:-:S05]  /*37e0*/  PRMT R0, R58, 0x8880, RZ ;  /* 0x000088803a007816 */ /* 0x020fca00000000ff */
[----:B------:R-:W-:-:S07]  /*37f0*/  IMAD R11, R0, R49, RZ ;  /* 0x00000031000b7224 */ /* 0x000fce00078e02ff */
.L_x_81:
[----:B------:R-:W-:Y:S05]  /*3800*/  BSYNC B1 ;  /* 0x0000000000017941 */ /* 0x000fea0003800000 */
.L_x_80:
[----:B------:R-:W-:Y:S01]  /*3810*/  @!P5 IMAD R29, R29, R48, R11 ;  /* 0x000000301d1dd224 */ /* 0x000fe200078e020b */
[----:B------:R-:W-:Y:S04]  /*3820*/  BSSY B1, `(.L_x_82) ;  /* 0x0000006000017945 */ /* 0x000fe80003800000 */
[----:B------:R0:W-:Y:S01]  /*3830*/  @!P5 STG.E.U8 desc[UR54][R6.64+0x29], R29 ;  /* 0x0000291d0600d986 */ /* 0x0001e2000c101136 */
[----:B------:R-:W-:Y:S05]  /*3840*/  @P2 BRA `(.L_x_83) ;  /* 0x00000000000c2947 */ /* 0x000fea0003800000 */
[----:B------:R-:W5:Y:S02]  /*3850*/  LDG.E.U8 R58, desc[UR54][R2.64+0x28] ;  /* 0x00002836023a7981 */ /* 0x000f64000c1e1100 */
[----:B-----5:R-:W-:-:S05]  /*3860*/  PRMT R0, R58, 0x8880, RZ ;  /* 0x000088803a007816 */ /* 0x020fca00000000ff */
[----:B------:R-:W-:-:S07]  /*3870*/  IMAD R11, R0, R49, RZ ;  /* 0x00000031000b7224 */ /* 0x000fce00078e02ff */
.L_x_83:
[----:B------:R-:W-:Y:S05]  /*3880*/  BSYNC B1 ;  /* 0x0000000000017941 */ /* 0x000fea0003800000 */
.L_x_82:
[----:B0123--:R-:W-:Y:S01]  /*3890*/  @!P2 IMAD R7, R30, R48, R11 ;  /* 0x000000301e07a224 */ /* 0x00ffe200078e020b */
[----:B------:R-:W-:Y:S01]  /*38a0*/  ISETP.LT.OR P1, PT, R18, 0x9, !P1 ;  /* 0x000000091200780c */ /* 0x000fe20004f21670 */
[----:B------:R-:W-:Y:S03]  /*38b0*/  BSSY B1, `(.L_x_84) ;  /* 0x0000006000017945 */ /* 0x000fe60003800000 */
[----:B------:R0:W-:Y:S09]  /*38c0*/  @!P2 STG.E.U8 desc[UR54][R4.64+0x28], R7 ;  /* 0x000028070400a986 */ /* 0x0001f2000c101136 */
[----:B------:R-:W-:Y:S05]  /*38d0*/  @P1 BRA `(.L_x_85) ;  /* 0x00000000000c1947 */ /* 0x000fea0003800000 */
[----:B------:R-:W2:Y:S02]  /*38e0*/  LDG.E.U8 R58, desc[UR54][R2.64+0x29] ;  /* 0x00002936023a7981 */ /* 0x000ea4000c1e1100 */
[----:B--2---:R-:W-:-:S05]  /*38f0*/  PRMT R0, R58, 0x8880, RZ ;  /* 0x000088803a007816 */ /* 0x004fca00000000ff */
[----:B------:R-:W-:-:S07]  /*3900*/  IMAD R11, R0, R49, RZ ;  /* 0x00000031000b7224 */ /* 0x000fce00078e02ff */
.L_x_85:
[----:B------:R-:W-:Y:S05]  /*3910*/  BSYNC B1 ;  /* 0x0000000000017941 */ /* 0x000fea0003800000 */
.L_x_84:
[----:B------:R-:W-:Y:S01]  /*3920*/  IMAD R11, R31, R48, R11 ;  /* 0x000000301f0b7224 */ /* 0x000fe200078e020b */
[----:B------:R-:W-:Y:S06]  /*3930*/  @P1 BRA `(.L_x_86) ;  /* 0x0000000400581947 */ /* 0x000fec0003800000 */
[----:B------:R1:W-:Y:S01]  /*3940*/  STG.E.U8 desc[UR54][R4.64+0x29], R11 ;  /* 0x0000290b04007986 */ /* 0x0003e2000c101136 */
[----:B------:R-:W-:Y:S05]  /*3950*/  BRA `(.L_x_86) ;  /* 0x0000000400507947 */ /* 0x000fea0003800000 */
.L_x_37:
[C---:B------:R-:W-:Y:S02]  /*3960*/  ISETP.GE.AND P0, PT, R62.reuse, 0x1, PT ;  /* 0x000000013e00780c */ /* 0x040fe40003f06270 */
[----:B------:R-:W-:Y:S02]  /*3970*/  ISETP.GE.AND P5, PT, R62, 0x2, PT ;  /* 0x000000023e00780c */ /* 0x000fe40003fa6270 */
[C---:B------:R-:W-:Y:S02]  /*3980*/  ISETP.LT.OR P1, PT, R18.reuse, 0x1, !P0 ;  /* 0x000000011200780c */ /* 0x040fe40004721670 */
[C---:B------:R-:W-:Y:S02]  /*3990*/  ISETP.LT.OR P3, PT, R18.reuse, 0x1, !P5 ;  /* 0x000000011200780c */ /* 0x040fe40006f61670 */
[----:B------:R-:W-:Y:S02]  /*39a0*/  ISETP.LT.OR P0, PT, R18, 0x9, !P0 ;  /* 0x000000091200780c */ /* 0x000fe40004701670 */
[----:B------:R-:W-:-:S02]  /*39b0*/  ISETP.GE.AND P2, PT, R62, 0x9, PT ;  /* 0x000000093e00780c */ /* 0x000fc40003f46270 */
[C---:B------:R-:W-:Y:S02]  /*39c0*/  ISETP.LT.OR P5, PT, R18.reuse, 0x9, !P5 ;  /* 0x000000091200780c */ /* 0x040fe40006fa1670 */
[C---:B------:R-:W-:Y:S02]  /*39d0*/  ISETP.LT.OR P4, PT, R18.reuse, 0x1, !P2 ;  /* 0x000000011200780c */ /* 0x040fe40005781670 */
[----:B------:R-:W-:Y:S01]  /*39e0*/  ISETP.LT.OR P2, PT, R18, 0x9, !P2 ;  /* 0x000000091200780c */ /* 0x000fe20005741670 */
[-C--:B------:R-:W-:Y:S02]  /*39f0*/  @!P1 IMAD R3, R40, R48.reuse, RZ ;  /* 0x0000003028039224 */ /* 0x080fe400078e02ff */
[-C--:B------:R-:W-:Y:S02]  /*3a00*/  @!P3 IMAD R41, R41, R48.reuse, RZ ;  /* 0x000000302929b224 */ /* 0x080fe400078e02ff */
[----:B------:R-:W-:Y:S01]  /*3a10*/  @!P0 IMAD R9, R42, R48, RZ ;  /* 0x000000302a098224 */ /* 0x000fe200078e02ff */
[----:B------:R0:W-:Y:S01]  /*3a20*/  @!P1 STG.E.U8 desc[UR54][R6.64], R3 ;  /* 0x0000000306009986 */ /* 0x0001e2000c101136 */
[----:B------:R-:W-:-:S02]  /*3a30*/  ISETP.GE.AND P1, PT, R62, 0xa, PT ;  /* 0x0000000a3e00780c */ /* 0x000fc40003f26270 */
[-C--:B------:R-:W-:Y:S01]  /*3a40*/  @!P5 IMAD R43, R43, R48.reuse, RZ ;  /* 0x000000302b2bd224 */ /* 0x080fe200078e02ff */
[----:B------:R-:W-:Y:S01]  /*3a50*/  @!P3 STG.E.U8 desc[UR54][R6.64+0x1], R41 ;  /* 0x000001290600b986 */ /* 0x000fe2000c101136 */
[-C--:B------:R-:W-:Y:S01]  /*3a60*/  @!P4 IMAD R11, R44, R48.reuse, RZ ;  /* 0x000000302c0bc224 */ /* 0x080fe200078e02ff */
[----:B------:R-:W-:Y:S02]  /*3a70*/  ISETP.LT.OR P6, PT, R18, 0x1, !P1 ;  /* 0x000000011200780c */ /* 0x000fe40004fc1670 */
[----:B------:R1:W-:Y:S01]  /*3a80*/  @!P0 STG.E.U8 desc[UR54][R4.64], R9 ;  /* 0x0000000904008986 */ /* 0x0003e2000c101136 */
[C---:B------:R-:W-:Y:S02]  /*3a90*/  ISETP.GE.AND P0, PT, R62.reuse, 0x12, PT ;  /* 0x000000123e00780c */ /* 0x040fe40003f06270 */
[----:B------:R-:W-:Y:S01]  /*3aa0*/  ISETP.GE.AND P3, PT, R62, 0x11, PT ;  /* 0x000000113e00780c */ /* 0x000fe20003f66270 */
[----:B------:R-:W-:Y:S01]  /*3ab0*/  @!P5 STG.E.U8 desc[UR54][R4.64+0x1], R43 ;  /* 0x0000012b0400d986 */ /* 0x000fe2000c101136 */
[----:B------:R-:W-:Y:S01]  /*3ac0*/  ISETP.LT.OR P1, PT, R18, 0x9, !P1 ;  /* 0x000000091200780c */ /* 0x000fe20004f21670 */
[----:B0-----:R-:W-:Y:S01]  /*3ad0*/  @!P2 IMAD R3, R46, R48, RZ ;  /* 0x000000302e03a224 */ /* 0x001fe200078e02ff */
[C---:B------:R-:W-:Y:S01]  /*3ae0*/  ISETP.LT.OR P5, PT, R18.reuse, 0x1, !P3 ;  /* 0x000000011200780c */ /* 0x040fe20005fa1670 */
[----:B------:R0:W-:Y:S01]  /*3af0*/  @!P4 STG.E.U8 desc[UR54][R6.64+0x8], R11 ;  /* 0x0000080b0600c986 */ /* 0x0001e2000c101136 */
[----:B------:R-:W-:-:S02]  /*3b00*/  ISETP.LT.OR P4, PT, R18, 0x1, !P0 ;  /* 0x000000011200780c */ /* 0x000fc40004781670 */
[----:B------:R-:W-:Y:S01]  /*3b10*/  ISETP.LT.OR P3, PT, R18, 0x9, !P3 ;  /* 0x000000091200780c */ /* 0x000fe20005f61670 */
[----:B------:R-:W-:-:S05]  /*3b20*/  @!P6 IMAD R45, R45, R48, RZ ;  /* 0x000000302d2de224 */ /* 0x000fca00078e02ff */
[----:B------:R-:W-:Y:S01]  /*3b30*/  @!P6 STG.E.U8 desc[UR54][R6.64+0x9], R45 ;  /* 0x0000092d0600e986 */ /* 0x000fe2000c101136 */
[-C--:B------:R-:W-:Y:S02]  /*3b40*/  @!P1 IMAD R47, R47, R48.reuse, RZ ;  /* 0x000000302f2f9224 */ /* 0x080fe400078e02ff */
[-C--:B-1----:R-:W-:Y:S01]  /*3b50*/  @!P5 IMAD R9, R32, R48.reuse, RZ ;  /* 0x000000302009d224 */ /* 0x082fe200078e02ff */
[----:B------:R1:W-:Y:S01]  /*3b60*/  @!P2 STG.E.U8 desc[UR54][R4.64+0x8], R3 ;  /* 0x000008030400a986 */ /* 0x0003e2000c101136 */
[-C--:B------:R-:W-:Y:S01]  /*3b70*/  @!P4 IMAD R33, R33, R48.reuse, RZ ;  /* 0x000000302121c224 */ /* 0x080fe200078e02ff */
[----:B------:R-:W-:Y:S01]  /*3b80*/  ISETP.GE.AND P2, PT, R62, 0x1a, PT ;  /* 0x0000001a3e00780c */ /* 0x000fe20003f46270 */
[----:B0-----:R-:W-:Y:S01]  /*3b90*/  @!P3 IMAD R11, R34, R48, RZ ;  /* 0x00000030220bb224 */ /* 0x001fe200078e02ff */
[----:B------:R-:W-:Y:S01]  /*3ba0*/  @!P1 STG.E.U8 desc[UR54][R4.64+0x9], R47 ;  /* 0x0000092f04009986 */ /* 0x000fe2000c101136 */
[----:B------:R-:W-:-:S03]  /*3bb0*/  ISETP.GE.AND P1, PT, R62, 0x19, PT ;  /* 0x000000193e00780c */ /* 0x000fc60003f26270 */
[----:B------:R-:W-:Y:S01]  /*3bc0*/  @!P4 STG.E.U8 desc[UR54][R6.64+0x11], R33 ;  /* 0x000011210600c986 */ /* 0x000fe2000c101136 */
[C---:B------:R-:W-:Y:S02]  /*3bd0*/  ISETP.LT.OR P4, PT, R18.reuse, 0x9, !P0 ;  /* 0x000000091200780c */ /* 0x040fe40004781670 */
[C---:B------:R-:W-:Y:S01]  /*3be0*/  ISETP.LT.OR P0, PT, R18.reuse, 0x9, !P2 ;  /* 0x000000091200780c */ /* 0x040fe20005701670 */
[----:B------:R0:W-:Y:S01]  /*3bf0*/  @!P5 STG.E.U8 desc[UR54][R6.64+0x10], R9 ;  /* 0x000010090600d986 */ /* 0x0001e2000c101136 */
[C---:B------:R-:W-:Y:S02]  /*3c00*/  ISETP.LT.OR P5, PT, R18.reuse, 0x1, !P2 ;  /* 0x000000011200780c */ /* 0x040fe400057a1670 */
[----:B------:R-:W-:Y:S01]  /*3c10*/  ISETP.LT.OR P6, PT, R18, 0x1, !P1 ;  /* 0x000000011200780c */ /* 0x000fe20004fc1670 */
[----:B------:R2:W-:Y:S01]  /*3c20*/  @!P3 STG.E.U8 desc[UR54][R4.64+0x10], R11 ;  /* 0x0000100b0400b986 */ /* 0x0005e2000c101136 */
[----:B------:R-:W-:Y:S02]  /*3c30*/  ISETP.GE.AND P2, PT, R62, 0x21, PT ;  /* 0x000000213e00780c */ /* 0x000fe40003f46270 */
[----:B------:R-:W-:-:S02]  /*3c40*/  ISETP.LT.OR P1, PT, R18, 0x9, !P1 ;  /* 0x000000091200780c */ /* 0x000fc40004f21670 */
[C---:B------:R-:W-:Y:S01]  /*3c50*/  ISETP.LT.OR P3, PT, R18.reuse, 0x1, !P2 ;  /* 0x000000011200780c */ /* 0x040fe20005761670 */
[-C--:B------:R-:W-:Y:S01]  /*3c60*/  @!P4 IMAD R35, R35, R48.reuse, RZ ;  /* 0x000000302323c224 */ /* 0x080fe200078e02ff */
[----:B------:R-:W-:Y:S01]  /*3c70*/  ISETP.LT.OR P2, PT, R18, 0x9, !P2 ;  /* 0x000000091200780c */ /* 0x000fe20005741670 */
[-C--:B------:R-:W-:Y:S02]  /*3c80*/  @!P0 IMAD R39, R39, R48.reuse, RZ ;  /* 0x0000003027278224 */ /* 0x080fe400078e02ff */
[-C--:B------:R-:W-:Y:S01]  /*3c90*/  @!P5 IMAD R37, R37, R48.reuse, RZ ;  /* 0x000000302525d224 */ /* 0x080fe200078e02ff */
[----:B------:R-:W-:Y:S01]  /*3ca0*/  @!P4 STG.E.U8 desc[UR54][R4.64+0x11], R35 ;  /* 0x000011230400c986 */ /* 0x000fe2000c101136 */
[-C--:B-1----:R-:W-:Y:S01]  /*3cb0*/  @!P6 IMAD R3, R36, R48.reuse, RZ ;  /* 0x000000302403e224 */ /* 0x082fe200078e02ff */
[----:B------:R-:W-:Y:S02]  /*3cc0*/  ISETP.GE.AND P4, PT, R62, 0x22, PT ;  /* 0x000000223e00780c */ /* 0x000fe40003f86270 */
[----:B------:R-:W-:Y:S01]  /*3cd0*/  @!P5 STG.E.U8 desc[UR54][R6.64+0x19], R37 ;  /* 0x000019250600d986 */ /* 0x000fe2000c101136 */
[-C--:B0-----:R-:W-:Y:S01]  /*3ce0*/  @!P1 IMAD R9, R38, R48.reuse, RZ ;  /* 0x0000003026099224 */ /* 0x081fe200078e02ff */
[----:B------:R-:W-:Y:S01]  /*3cf0*/  ISETP.GE.AND P5, PT, R62, 0x2a, PT ;  /* 0x0000002a3e00780c */ /* 0x000fe20003fa6270 */
[----:B--2---:R-:W-:Y:S01]  /*3d00*/  @!P3 IMAD R11, R24, R48, RZ ;  /* 0x00000030180bb224 */ /* 0x004fe200078e02ff */
[----:B------:R0:W-:Y:S01]  /*3d10*/  @!P6 STG.E.U8 desc[UR54][R6.64+0x18], R3 ;  /* 0x000018030600e986 */ /* 0x0001e2000c101136 */
[----:B------:R-:W-:-:S03]  /*3d20*/  ISETP.GE.AND P6, PT, R62, 0x29, PT ;  /* 0x000000293e00780c */ /* 0x000fc60003fc6270 */
[----:B------:R-:W-:Y:S01]  /*3d30*/  @!P0 STG.E.U8 desc[UR54][R4.64+0x19], R39 ;  /* 0x0000192704008986 */ /* 0x000fe2000c101136 */
[C---:B------:R-:W-:Y:S02]  /*3d40*/  ISETP.LT.OR P0, PT, R18.reuse, 0x1, !P4 ;  /* 0x000000011200780c */ /* 0x040fe40006701670 */
[C---:B------:R-:W-:Y:S01]  /*3d50*/  ISETP.LT.OR P4, PT, R18.reuse, 0x9, !P4 ;  /* 0x000000091200780c */ /* 0x040fe20006781670 */
[----:B------:R1:W-:Y:S01]  /*3d60*/  @!P1 STG.E.U8 desc[UR54][R4.64+0x18], R9 ;  /* 0x0000180904009986 */ /* 0x0003e2000c101136 */
[C---:B------:R-:W-:Y:S02]  /*3d70*/  ISETP.LT.OR P1, PT, R18.reuse, 0x1, !P6 ;  /* 0x000000011200780c */ /* 0x040fe40007721670 */
[C---:B------:R-:W-:Y:S01]  /*3d80*/  ISETP.LT.OR P6, PT, R18.reuse, 0x9, !P6 ;  /* 0x000000091200780c */ /* 0x040fe200077c1670 */
[----:B------:R2:W-:Y:S01]  /*3d90*/  @!P3 STG.E.U8 desc[UR54][R6.64+0x20], R11 ;  /* 0x0000200b0600b986 */ /* 0x0005e2000c101136 */
[----:B------:R-:W-:Y:S01]  /*3da0*/  ISETP.LT.OR P3, PT, R18, 0x1, !P5 ;  /* 0x000000011200780c */ /* 0x000fe20006f61670 */
[----:B0-----:R-:W-:Y:S01]  /*3db0*/  @!P2 IMAD R3, R26, R48, RZ ;  /* 0x000000301a03a224 */ /* 0x001fe200078e02ff */
[----:B------:R-:W-:-:S03]  /*3dc0*/  ISETP.LT.OR P5, PT, R18, 0x9, !P5 ;  /* 0x000000091200780c */ /* 0x000fc60006fa1670 */
[-C--:B------:R-:W-:Y:S02]  /*3dd0*/  @!P0 IMAD R25, R25, R48.reuse, RZ ;  /* 0x0000003019198224 */ /* 0x080fe400078e02ff */
[-C--:B------:R-:W-:Y:S02]  /*3de0*/  @!P4 IMAD R27, R27, R48.reuse, RZ ;  /* 0x000000301b1bc224 */ /* 0x080fe400078e02ff */
[-C--:B-1----:R-:W-:Y:S01]  /*3df0*/  @!P1 IMAD R9, R28, R48.reuse, RZ ;  /* 0x000000301c099224 */ /* 0x082fe200078e02ff */
[----:B------:R0:W-:Y:S01]  /*3e00*/  @!P0 STG.E.U8 desc[UR54][R6.64+0x21], R25 ;  /* 0x0000211906008986 */ /* 0x0001e2000c101136 */
[-C--:B--2---:R-:W-:Y:S02]  /*3e10*/  @!P6 IMAD R11, R30, R48.reuse, RZ ;  /* 0x000000301e0be224 */ /* 0x084fe400078e02ff */
[-C--:B------:R-:W-:Y:S01]  /*3e20*/  @!P3 IMAD R29, R29, R48.reuse, RZ ;  /* 0x000000301d1db224 */ /* 0x080fe200078e02ff */
[----:B------:R0:W-:Y:S01]  /*3e30*/  @!P2 STG.E.U8 desc[UR54][R4.64+0x20], R3 ;  /* 0x000020030400a986 */ /* 0x0001e2000c101136 */
[----:B------:R-:W-:-:S03]  /*3e40*/  @!P5 IMAD R31, R31, R48, RZ ;  /* 0x000000301f1fd224 */ /* 0x000fc600078e02ff */
[----:B------:R0:W-:Y:S04]  /*3e50*/  @!P4 STG.E.U8 desc[UR54][R4.64+0x21], R27 ;  /* 0x0000211b0400c986 */ /* 0x0001e8000c101136 */
[----:B------:R0:W-:Y:S04]  /*3e60*/  @!P1 STG.E.U8 desc[UR54][R6.64+0x28], R9 ;  /* 0x0000280906009986 */ /* 0x0001e8000c101136 */
[----:B------:R0:W-:Y:S04]  /*3e70*/  @!P3 STG.E.U8 desc[UR54][R6.64+0x29], R29 ;  /* 0x0000291d0600b986 */ /* 0x0001e8000c101136 */
[----:B------:R0:W-:Y:S04]  /*3e80*/  @!P6 STG.E.U8 desc[UR54][R4.64+0x28], R11 ;  /* 0x0000280b0400e986 */ /* 0x0001e8000c101136 */
[----:B------:R0:W-:Y:S02]  /*3e90*/  @!P5 STG.E.U8 desc[UR54][R4.64+0x29], R31 ;  /* 0x0000291f0400d986 */ /* 0x0001e4000c101136 */
.L_x_86:
[----:B------:R-:W-:Y:S05]  /*3ea0*/  BSYNC B0 ;  /* 0x0000000000007941 */ /* 0x000fea0003800000 */
.L_x_36:
[----:B------:R-:W-:Y:S01]  /*3eb0*/  IMAD.U32 R2, RZ, RZ, UR52 ;  /* 0x00000034ff027e24 */ /* 0x000fe2000f8e00ff */
[----:B------:R-:W-:Y:S01]  /*3ec0*/  ULDC.64 UR4, c[0x0][0x650] ;  /* 0x0001940000047ab9 */ /* 0x000fe20000000a00 */
[----:B0-----:R-:W-:Y:S01]  /*3ed0*/  IMAD.U32 R3, RZ, RZ, UR53 ;  /* 0x00000035ff037e24 */ /* 0x001fe2000f8e00ff */
[----:B------:R0:W-:Y:S01]  /*3ee0*/  SYNCS.ARRIVE.TRANS64.A1T0 RZ, [R56+UR51], RZ ;  /* 0x000000ff38ff79a7 */ /* 0x0001e20008100033 */
[----:B------:R-:W-:Y:S01]  /*3ef0*/  PRMT R0, RZ, 0x7610, R0 ;  /* 0x00007610ff007816 */ /* 0x000fe20000000000 */
[----:B------:R-:W-:Y:S01]  /*3f00*/  IMAD.MOV.U32 R19, RZ, RZ, -0x1 ;  /* 0xffffffffff137424 */ /* 0x000fe200078e00ff */
[----:B------:R-:W-:Y:S01]  /*3f10*/  LEA R16, P0, R2, R16, 0x1 ;  /* 0x0000001002107211 */ /* 0x000fe200078008ff */
[----:B------:R-:W-:Y:S02]  /*3f20*/  IMAD.MOV.U32 R18, RZ, RZ, -0x1 ;  /* 0xffffffffff127424 */ /* 0x000fe400078e00ff */
[----:B------:R-:W-:Y:S01]  /*3f30*/  IMAD.MOV.U32 R2, RZ, RZ, -0x1 ;  /* 0xffffffffff027424 */ /* 0x000fe200078e00ff */
[----:B------:R-:W-:-:S02]  /*3f40*/  IADD3.X R17, R17, UR40, RZ, P0, !PT ;  /* 0x0000002811117c10 */ /* 0x000fc400087fe4ff */
[----:B------:R-:W-:-:S04]  /*3f50*/  ISETP.GE.U32.AND P0, PT, R16, UR4, PT ;  /* 0x0000000410007c0c */ /* 0x000fc8000bf06070 */
[----:B------:R-:W-:-:S13]  /*3f60*/  ISETP.GE.U32.AND.EX P0, PT, R17, UR5, PT, P0 ;  /* 0x0000000511007c0c */ /* 0x000fda000bf06100 */
[----:B0-----:R-:W-:Y:S05]  /*3f70*/  @P0 BRA `(.L_x_87) ;  /* 0x0000000400700947 */ /* 0x001fea0003800000 */
[----:B------:R-:W0:Y:S01]  /*3f80*/  S2UR UR7, SR_CTAID.X ;  /* 0x00000000000779c3 */ /* 0x000e220000002500 */
[----:B------:R-:W-:Y:S01]  /*3f90*/  ULDC.64 UR4, c[0x0][0x628] ;  /* 0x00018a0000047ab9 */ /* 0x000fe20000000a00 */
[----:B------:R-:W-:Y:S01]  /*3fa0*/  ULDC UR6, c[0x0][0x150] ;  /* 0x0000540000067ab9 */ /* 0x000fe20000000800 */
[----:B------:R-:W-:Y:S01]  /*3fb0*/  ISETP.NE.U32.AND P0, PT, RZ, UR4, PT ;  /* 0x00000004ff007c0c */ /* 0x000fe2000bf05070 */
[----:B------:R-:W-:Y:S01]  /*3fc0*/  ULDC UR16, c[0x0][0x630] ;  /* 0x00018c0000107ab9 */ /* 0x000fe20000000800 */
[C---:B------:R-:W-:Y:S02]  /*3fd0*/  R2UR UR17, R16.reuse ;  /* 0x00000000101172ca */ /* 0x040fe400000e0000 */
[----:B------:R-:W-:Y:S01]  /*3fe0*/  ISETP.NE.AND.EX P0, PT, RZ, UR5, PT, P0 ;  /* 0x00000005ff007c0c */ /* 0x000fe2000bf05300 */
[----:B------:R-:W2:Y:S01]  /*3ff0*/  S2UR UR15, SR_CTAID.Y ;  /* 0x00000000000f79c3 */ /* 0x000ea20000002600 */
[----:B------:R-:W-:Y:S02]  /*4000*/  R2UR UR12, R16 ;  /* 0x00000000100c72ca */ /* 0x000fe400000e0000 */
[----:B------:R-:W-:-:S02]  /*4010*/  R2UR UR13, R17 ;  /* 0x00000000110d72ca */ /* 0x000fc400000e0000 */
[----:B0-----:R-:W-:-:S05]  /*4020*/  I2FP.F32.U32 R0, UR7 ;  /* 0x0000000700007c45 */ /* 0x001fca0008201000 */
[----:B------:R-:W-:Y:S01]  /*4030*/  FMUL R0, R0, UR6 ;  /* 0x0000000600007c20 */ /* 0x000fe20008400000 */
[----:B------:R-:W-:Y:S01]  /*4040*/  ULDC UR6, c[0x0][0x154] ;  /* 0x0000550000067ab9 */ /* 0x000fe20000000800 */
[----:B--2---:R-:W-:-:S04]  /*4050*/  I2FP.F32.U32 R2, UR15 ;  /* 0x0000000f00027c45 */ /* 0x004fc80008201000 */
[----:B------:R-:W0:Y:S01]  /*4060*/  F2I.U32.TRUNC.NTZ R0, R0 ;  /* 0x0000000000007305 */ /* 0x000e22000020f000 */
[----:B------:R-:W-:Y:S01]  /*4070*/  FMUL R2, R2, UR6 ;  /* 0x0000000602027c20 */ /* 0x000fe20008400000 */
[----:B------:R-:W-:Y:S06]  /*4080*/  @!P0 BRA `(.L_x_88) ;  /* 0x0000000000308947 */ /* 0x000fec0003800000 */
        /* <DEDUP_REMOVED lines=12> */
.L_x_88:
[----:B------:R-:W-:Y:S01]  /*4150*/  USHF.R.U64 UR6, UR12, UR16, UR13 ;  /* 0x000000100c067299 */ /* 0x000fe2000800120d */
[----:B------:R-:W-:Y:S01]  /*4160*/  R2UR UR5, R17 ;  /* 0x00000000110572ca */ /* 0x000fe200000e0000 */
[----:B------:R-:W-:Y:S01]  /*4170*/  USHF.R.U32.HI UR4, URZ, UR16, UR13 ;  /* 0x000000103f047299 */ /* 0x000fe2000801160d */
[----:B------:R-:W2:Y:S01]  /*4180*/  F2I.U32.TRUNC.NTZ R2, R2 ;  /* 0x0000000200027305 */ /* 0x000ea2000020f000 */
[----:B------:R-:W-:Y:S01]  /*4190*/  UIADD3 UR9, UP0, URZ, -UR6, URZ ;  /* 0x800000063f097290 */ /* 0x000fe2000ff1e03f */
[----:B------:R-:W-:Y:S01]  /*41a0*/  ULDC.64 UR10, c[0x0][0x620] ;  /* 0x00018800000a7ab9 */ /* 0x000fe20000000a00 */
[----:B------:R-:W-:Y:S02]  /*41b0*/  ULDC UR12, c[0x0][0x608] ;  /* 0x00018200000c7ab9 */ /* 0x000fe40000000800 */
[----:B------:R-:W-:Y:S01]  /*41c0*/  UIADD3.X UR4, URZ, ~UR4, URZ, UP0, !UPT ;  /* 0x800000043f047290 */ /* 0x000fe200087fe43f */
[----:B------:R-:W-:Y:S01]  /*41d0*/  ULDC UR13, c[0x0][0x658] ;  /* 0x00019600000d7ab9 */ /* 0x000fe20000000800 */
[----:B------:R-:W-:-:S02]  /*41e0*/  ULDC UR22, c[0x0][0x148] ;  /* 0x0000520000167ab9 */ /* 0x000fc40000000800 */
[----:B------:R-:W-:Y:S01]  /*41f0*/  UIMAD UR8, UR4, UR10, URZ ;  /* 0x0000000a040872a4 */ /* 0x000fe2000f8e023f */
[----:B------:R-:W-:Y:S02]  /*4200*/  ULDC UR20, c[0x0][0x648] ;  /* 0x0001920000147ab9 */ /* 0x000fe40000000800 */
[----:B------:R-:W-:Y:S01]  /*4210*/  UMOV UR4, UR17 ;  /* 0x0000001100047c82 */ /* 0x000fe20008000000 */
[----:B------:R-:W-:Y:S02]  /*4220*/  UIMAD UR8, UR9, UR11, UR8 ;  /* 0x0000000b090872a4 */ /* 0x000fe4000f8e0208 */
[----:B------:R-:W-:Y:S01]  /*4230*/  UIMAD.WIDE.U32 UR4, UR9, UR10, UR4 ;  /* 0x0000000a090472a5 */ /* 0x000fe2000f8e0004 */
[----:B0-----:R-:W-:Y:S01]  /*4240*/  R2UR UR9, R0 ;  /* 0x00000000000972ca */ /* 0x001fe200000e0000 */
[----:B------:R-:W-:Y:S01]  /*4250*/  ULDC UR21, c[0x0][0x638] ;  /* 0x00018e0000157ab9 */ /* 0x000fe20000000800 */
[----:B--2---:R-:W-:Y:S01]  /*4260*/  R2UR UR11, R2 ;  /* 0x00000000020b72ca */ /* 0x004fe200000e0000 */
[----:B------:R-:W-:Y:S01]  /*4270*/  UIADD3 UR8, UR5, UR8, URZ ;  /* 0x0000000805087290 */ /* 0x000fe2000fffe03f */
[----:B------:R-:W-:-:S02]  /*4280*/  ULDC UR10, c[0x0][0x144] ;  /* 0x00005100000a7ab9 */ /* 0x000fc40000000800 */
[----:B------:R-:W-:Y:S02]  /*4290*/  ULDC UR5, c[0x0][0x618] ;  /* 0x0001860000057ab9 */ /* 0x000fe40000000800 */
[----:B------:R-:W-:Y:S02]  /*42a0*/  USHF.R.U64 UR14, UR4, UR5, UR8 ;  /* 0x00000005040e7299 */ /* 0x000fe40008001208 */
[----:B------:R-:W-:-:S03]  /*42b0*/  USHF.R.U32.HI UR8, URZ, UR5, UR8 ;  /* 0x000000053f087299 */ /* 0x000fc60008011608 */
[----:B------:R-:W-:Y:S01]  /*42c0*/  ULDC.64 UR4, c[0x0][0x640] ;  /* 0x0001900000047ab9 */ /* 0x000fe20000000a00 */
[----:B------:R-:W-:Y:S01]  /*42d0*/  USHF.R.U64 UR16, UR14, UR12, UR8 ;  /* 0x0000000c0e107299 */ /* 0x000fe20008001208 */
[----:B------:R-:W-:Y:S01]  /*42e0*/  ISETP.NE.U32.AND P0, PT, RZ, UR4, PT ;  /* 0x00000004ff007c0c */ /* 0x000fe2000bf05070 */
[----:B------:R-:W-:Y:S02]  /*42f0*/  USHF.R.U32.HI UR8, URZ, UR12, UR8 ;  /* 0x0000000c3f087299 */ /* 0x000fe40008011608 */
[----:B------:R-:W-:Y:S01]  /*4300*/  UIADD3 UR9, -UR9, URZ, URZ ;  /* 0x0000003f09097290 */ /* 0x000fe2000fffe13f */
[----:B------:R-:W-:Y:S01]  /*4310*/  ISETP.NE.AND.EX P0, PT, RZ, UR5, PT, P0 ;  /* 0x00000005ff007c0c */ /* 0x000fe2000bf05300 */
[----:B------:R-:W-:Y:S02]  /*4320*/  USHF.R.U64 UR17, UR16, UR13, UR8 ;  /* 0x0000000d10117299 */ /* 0x000fe40008001208 */
[----:B------:R-:W-:Y:S02]  /*4330*/  UIADD3 UR18, -UR11, URZ, URZ ;  /* 0x0000003f0b127290 */ /* 0x000fe4000fffe13f */
[----:B------:R-:W-:-:S02]  /*4340*/  USHF.R.U32.HI UR13, URZ, UR13, UR8 ;  /* 0x0000000d3f0d7299 */ /* 0x000fc40008011608 */
[----:B------:R-:W-:Y:S01]  /*4350*/  UIMAD UR19, UR10, UR9, UR7 ;  /* 0x000000090a1372a4 */ /* 0x000fe2000f8e0207 */
[----:B------:R-:W-:-:S05]  /*4360*/  UMOV UR12, UR17 ;  /* 0x00000011000c7c82 */ /* 0x000fca0008000000 */
[----:B------:R-:W-:Y:S06]  /*4370*/  @!P0 BRA `(.L_x_89) ;  /* 0x0000000000288947 */ /* 0x000fec0003800000 */
        /* <DEDUP_REMOVED lines=10> */
.L_x_89:
[----:B------:R-:W-:Y:S01]  /*4420*/  UISETP.NE.AND UP0, UPT, UR38, URZ, UPT ;  /* 0x0000003f2600728c */ /* 0x000fe2000bf05270 */
[----:B------:R-:W-:Y:S01]  /*4430*/  IMAD.MOV.U32 R0, RZ, RZ, 0x1 ;  /* 0x00000001ff007424 */ /* 0x000fe200078e00ff */
[----:B------:R-:W-:Y:S01]  /*4440*/  USHF.R.U64 UR5, UR12, UR20, UR13 ;  /* 0x000000140c057299 */ /* 0x000fe2000800120d */
[----:B------:R-:W-:Y:S01]  /*4450*/  IMAD.U32 R2, RZ, RZ, UR6 ;  /* 0x00000006ff027e24 */ /* 0x000fe2000f8e00ff */
[----:B------:R-:W-:Y:S02]  /*4460*/  ULOP3.LUT UR4, UR16, UR45, URZ, 0xc0, !UPT ;  /* 0x0000002d10047292 */ /* 0x000fe4000f8ec03f */
[----:B------:R-:W-:Y:S02]  /*4470*/  UIADD3 UR7, -UR5, URZ, URZ ;  /* 0x0000003f05077290 */ /* 0x000fe4000fffe13f */
[----:B------:R-:W-:Y:S02]  /*4480*/  UIMAD UR4, UR43, UR5, UR4 ;  /* 0x000000052b0472a4 */ /* 0x000fe4000f8e0204 */
[----:B------:R-:W-:-:S02]  /*4490*/  ULOP3.LUT UR14, UR14, UR42, URZ, 0xc0, !UPT ;  /* 0x0000002a0e0e7292 */ /* 0x000fc4000f8ec03f */
[----:B------:R-:W-:Y:S02]  /*44a0*/  @UP0 UIMAD UR19, UR22, UR18, UR15 ;  /* 0x00000012161302a4 */ /* 0x000fe4000f8e020f */
[----:B------:R-:W-:Y:S01]  /*44b0*/  UIMAD UR5, UR7, UR21, UR17 ;  /* 0x00000015070572a4 */ /* 0x000fe2000f8e0211 */
[----:B------:R-:W-:Y:S02]  /*44c0*/  ULDC UR8, c[0x0][0x600] ;  /* 0x0001800000087ab9 */ /* 0x000fe40000000800 */
[----:B------:R-:W-:Y:S01]  /*44d0*/  ULDC UR7, c[0x0][0x610] ;  /* 0x0001840000077ab9 */ /* 0x000fe20000000800 */
[----:B------:R-:W-:Y:S02]  /*44e0*/  UIMAD UR5, UR5, UR8, UR14 ;  /* 0x00000008050572a4 */ /* 0x000fe4000f8e020e */
[----:B------:R-:W-:-:S04]  /*44f0*/  UIMAD UR4, UR4, UR7, UR19 ;  /* 0x00000007040472a4 */ /* 0x000fc8000f8e0213 */
[----:B------:R-:W-:Y:S02]  /*4500*/  USEL UR7, UR5, UR4, !UP0 ;  /* 0x0000000405077287 */ /* 0x000fe4000c000000 */
[----:B------:R-:W-:-:S04]  /*4510*/  USEL UR4, UR4, UR5, !UP0 ;  /* 0x0000000504047287 */ /* 0x000fc8000c000000 */
[----:B------:R-:W-:Y:S02]  /*4520*/  IMAD.U32 R18, RZ, RZ, UR7 ;  /* 0x00000007ff127e24 */ /* 0x000fe4000f8e00ff */
[----:B------:R-:W-:-:S07]  /*4530*/  IMAD.U32 R19, RZ, RZ, UR4 ;  /* 0x00000004ff137e24 */ /* 0x000fce000f8e00ff */
.L_x_87:
[----:B------:R-:W-:Y:S01]  /*4540*/  UIADD3 UR44, UR49, UR44, URZ ;  /* 0x0000002c312c7290 */ /* 0x000fe2000fffe03f */
[----:B------:R-:W-:Y:S02]  /*4550*/  LOP3.LUT P0, RZ, R0, 0xff, RZ, 0xc0, !PT ;  /* 0x000000ff00ff7812 */ /* 0x000fe4000780c0ff */
[----:B------:R-:W-:Y:S01]  /*4560*/  LOP3.LUT R60, R60, 0x1, RZ, 0x3c, !PT ;  /* 0x000000013c3c7812 */ /* 0x000fe200078e3cff */
[----:B------:R-:W-:Y:S02]  /*4570*/  USHF.R.U32.HI UR4, URZ, 0x5, UR44 ;  /* 0x000000053f047899 */ /* 0x000fe4000801162c */
[----:B------:R-:W-:Y:S02]  /*4580*/  UISETP.GT.U32.AND UP0, UPT, UR44, 0x1f, UPT ;  /* 0x0000001f2c00788c */ /* 0x000fe4000bf04070 */
[----:B------:R-:W-:Y:S02]  /*4590*/  ULOP3.LUT UR4, UR4, 0x1, URZ, 0xc0, !UPT ;  /* 0x0000000104047892 */ /* 0x000fe4000f8ec03f */
[----:B------:R-:W-:-:S02]  /*45a0*/  UISETP.LT.U32.AND UP0, UPT, UR49, 0x20, UP0 ;  /* 0x000000203100788c */ /* 0x000fc40008701070 */
[----:B------:R-:W-:Y:S02]  /*45b0*/  UISETP.NE.U32.AND UP1, UPT, UR4, 0x1, UPT ;  /* 0x000000010400788c */ /* 0x000fe4000bf25070 */
[----:B------:R-:W-:Y:S02]  /*45c0*/  USEL UR5, URZ, 0x1, !UP0 ;  /* 0x000000013f057887 */ /* 0x000fe4000c000000 */
[----:B------:R-:W-:Y:S02]  /*45d0*/  UISETP.GT.U32.AND UP1, UPT, UR49, 0x1f, !UP1 ;  /* 0x0000001f3100788c */ /* 0x000fe4000cf24070 */
[----:B------:R-:W-:Y:S02]  /*45e0*/  ULOP3.LUT UR44, UR44, 0x1f, URZ, 0xc0, !UPT ;  /* 0x0000001f2c2c7892 */ /* 0x000fe4000f8ec03f */
[----:B------:R-:W-:-:S04]  /*45f0*/  USEL UR4, URZ, 0x1, !UP1 ;  /* 0x000000013f047887 */ /* 0x000fc8000c800000 */
[----:B------:R-:W-:Y:S01]  /*4600*/  ULOP3.LUT UR46, UR4, UR46, UR5, 0x96, !UPT ;  /* 0x0000002e042e7292 */ /* 0x000fe2000f8e9605 */
[----:B------:R-:W-:Y:S11]  /*4610*/  @P0 BRA `(.L_x_90) ;  /* 0xffffffd4008c0947 */ /* 0x000ff6000383ffff */
[----:B------:R-:W-:Y:S05]  /*4620*/  EXIT ;  /* 0x000000000000794d */ /* 0x000fea0003800000 */
.L_x_17:
[----:B------:R-:W-:-:S08]  /*4630*/  ISETP.NE.AND P0, PT, RZ, UR6, PT ;  /* 0x00000006ff007c0c */ /* 0x000fd0000bf05270 */
[----:B------:R-:W0:-:S00]  /*4640*/  USETMAXREG.DEALLOC.CTAPOOL 0x28 ;  /* 0x00000028000079c8 */ /* 0x000e0000080e0500 */
[----:B------:R-:W-:Y:S05]  /*4650*/  @P0 EXIT ;  /* 0x000000000000094d */ /* 0x000fea0003800000 */
[----:B0-----:R-:W-:Y:S01]  /*4660*/  LOP3.LUT P0, RZ, R0, 0xff, RZ, 0xc0, !PT ;  /* 0x000000ff00ff7812 */ /* 0x001fe2000780c0ff */
[----:B------:R-:W-:Y:S02]  /*4670*/  IMAD.MOV.U32 R0, RZ, RZ, 0x1 ;  /* 0x00000001ff007424 */ /* 0x000fe400078e00ff */
[----:B------:R-:W-:-:S10]  /*4680*/  IMAD.MOV.U32 R8, RZ, RZ, RZ ;  /* 0x000000ffff087224 */ /* 0x000fd400078e00ff */
[----:B------:R-:W-:Y:S05]  /*4690*/  @!P0 BRA `(.L_x_91) ;  /* 0x0000000c00388947 */ /* 0x000fea0003800000 */
[----:B------:R-:W0:Y:S01]  /*46a0*/  S2R R11, SR_CgaCtaId ;  /* 0x00000000000b7919 */ /* 0x000e220000008800 */
[----:B------:R-:W-:Y:S01]  /*46b0*/  LOP3.LUT P0, RZ, R3, 0x1f, RZ, 0xc0, !PT ;  /* 0x0000001f03ff7812 */ /* 0x000fe2000780c0ff */
[----:B------:R-:W-:Y:S01]  /*46c0*/  ULDC UR5, c[0x0][0x658] ;  /* 0x0001960000057ab9 */ /* 0x000fe20000000800 */
[C---:B------:R-:W-:Y:S01]  /*46d0*/  ISETP.NE.AND P3, PT, R4.reuse, RZ, PT ;  /* 0x000000ff0400720c */ /* 0x040fe20003f65270 */
[----:B------:R-:W-:Y:S01]  /*46e0*/  UMOV UR6, 0xffffffff ;  /* 0xffffffff00067882 */ /* 0x000fe20000000000 */
[----:B------:R-:W-:Y:S01]  /*46f0*/  ISETP.NE.OR P0, PT, R4, RZ, !P0 ;  /* 0x000000ff0400720c */ /* 0x000fe20004705670 */
[----:B------:R-:W-:Y:S01]  /*4700*/  IMAD.MOV.U32 R4, RZ, RZ, 0x600 ;  /* 0x00000600ff047424 */ /* 0x000fe200078e00ff */
[----:B------:R-:W-:Y:S01]  /*4710*/  BSSY B0, `(.L_x_91) ;  /* 0x00000c6000007945 */ /* 0x000fe20003800000 */
[----:B------:R-:W-:Y:S01]  /*4720*/  USHF.L.U32 UR6, UR6, UR5, URZ ;  /* 0x0000000506067299 */ /* 0x000fe2000800063f */
[----:B------:R-:W-:Y:S01]  /*4730*/  IMAD.MOV.U32 R10, RZ, RZ, 0x1 ;  /* 0x00000001ff0a7424 */ /* 0x000fe200078e00ff */
[----:B------:R-:W-:Y:S01]  /*4740*/  ULDC UR4, c[0x0][0x600] ;  /* 0x0001800000047ab9 */ /* 0x000fe20000000800 */
[----:B------:R-:W-:Y:S01]  /*4750*/  IMAD.MOV.U32 R0, RZ, RZ, 0x1 ;  /* 0x00000001ff007424 */ /* 0x000fe200078e00ff */
[----:B------:R-:W-:Y:S01]  /*4760*/  UMOV UR7, 0x1 ;  /* 0x0000000100077882 */ /* 0x000fe20000000000 */
[----:B------:R-:W-:Y:S01]  /*4770*/  IMAD.MOV.U32 R8, RZ, RZ, RZ ;  /* 0x000000ffff087224 */ /* 0x000fe200078e00ff */
[----:B------:R-:W-:-:S02]  /*4780*/  UIADD3 UR22, UR39, 0x1, URZ ;  /* 0x0000000127167890 */ /* 0x000fc4000fffe03f */
[----:B------:R-:W-:Y:S02]  /*4790*/  ULOP3.LUT UR23, UR36, 0x2, URZ, 0xfc, !UPT ;  /* 0x0000000224177892 */ /* 0x000fe4000f8efc3f */
[----:B------:R-:W-:Y:S02]  /*47a0*/  UIADD3 UR4, UR4, -0x1, URZ ;  /* 0xffffffff04047890 */ /* 0x000fe4000fffe03f */
[----:B------:R-:W-:Y:S02]  /*47b0*/  USHF.L.U32 UR5, UR7, UR5, URZ ;  /* 0x0000000507057299 */ /* 0x000fe4000800063f */
[----:B------:R-:W-:Y:S01]  /*47c0*/  ULOP3.LUT UR6, URZ, UR6, URZ, 0x33, !UPT ;  /* 0x000000063f067292 */ /* 0x000fe2000f8e333f */
[----:B------:R-:W-:Y:S01]  /*47d0*/  ULDC.64 UR20, c[0x0][0x198] ;  /* 0x0000660000147ab9 */ /* 0x000fe20000000a00 */
[----:B0-----:R-:W-:-:S05]  /*47e0*/  LOP3.LUT R11, R11, 0x1, RZ, 0xc0, !PT ;  /* 0x000000010b0b7812 */ /* 0x001fca00078ec0ff */
[----:B------:R-:W-:-:S07]  /*47f0*/  IMAD R9, R11, R4, 0x20300 ;  /* 0x000203000b097424 */ /* 0x000fce00078e0204 */
.L_x_103:
[----:B------:R-:W-:-:S03]  /*4800*/  UMOV UR7, 0xffffffff ;  /* 0xffffffff00077882 */ /* 0x000fc60000000000 */
[----:B------:R-:W-:Y:S05]  /*4810*/  BRA.DIV UR7, `(.L_x_92) ;  /* 0x0000001e07e07947 */ /* 0x000fea000b800000 */
[----:B------:R-:W-:-:S13]  /*4820*/  ELECT P6, URZ, PT ;  /* 0x00000000003f782f */ /* 0x000fda00038c0000 */
.L_x_144:
[----:B------:R-:W0:Y:S01]  /*4830*/  LDC R3, c[0x0][0x28c] ;  /* 0x0000a300ff037b82 */ /* 0x000e220000000800 */
[----:B------:R-:W-:Y:S01]  /*4840*/  BSSY B1, `(.L_x_93) ;  /* 0x000003b000017945 */ /* 0x000fe20003800000 */
[----:B0-----:R-:W-:-:S13]  /*4850*/  ISETP.LT.OR P6, PT, R3, 0x1, !P6 ;  /* 0x000000010300780c */ /* 0x001fda00077c1670 */
[----:B------:R-:W-:Y:S05]  /*4860*/  @P6 BRA `(.L_x_94) ;  /* 0x0000000000e06947 */ /* 0x000fea0003800000 */
[----:B------:R-:W-:Y:S02]  /*4870*/  IMAD R18, R18, 0x2, R11 ;  /* 0x0000000212127824 */ /* 0x000fe400078e020b */
[----:B------:R-:W-:Y:S02]  /*4880*/  IMAD.SHL.U32 R19, R19, 0x40, RZ ;  /* 0x0000004013137824 */ /* 0x000fe400078e00ff */
[----:B------:R-:W-:Y:S02]  /*4890*/  IMAD.MOV.U32 R13, RZ, RZ, RZ ;  /* 0x000000ffff0d7224 */ /* 0x000fe400078e00ff */
[----:B------:R-:W-:Y:S02]  /*48a0*/  IMAD.U32 R14, RZ, RZ, UR22 ;  /* 0x00000016ff0e7e24 */ /* 0x000fe4000f8e00ff */
[----:B------:R-:W-:Y:S02]  /*48b0*/  IMAD.MOV.U32 R3, RZ, RZ, R0 ;  /* 0x000000ffff037224 */ /* 0x000fe400078e0000 */
[----:B------:R-:W-:-:S02]  /*48c0*/  IMAD.MOV.U32 R4, RZ, RZ, R8 ;  /* 0x000000ffff047224 */ /* 0x000fc400078e0008 */
[----:B------:R-:W-:-:S07]  /*48d0*/  IMAD R18, R18, 0x18, RZ ;  /* 0x0000001812127824 */ /* 0x000fce00078e02ff */
.L_x_98:
[----:B------:R-:W0:Y:S01]  /*48e0*/  S2R R6, SR_CgaCtaId ;  /* 0x0000000000067919 */ /* 0x000e220000008800 */
[----:B------:R-:W-:-:S04]  /*48f0*/  MOV R5, 0x400 ;  /* 0x0000040000057802 */ /* 0x000fc80000000f00 */
[----:B0-----:R-:W-:Y:S02]  /*4900*/  LEA R7, R6, R5, 0x18 ;  /* 0x0000000506077211 */ /* 0x001fe400078ec0ff */
[----:B------:R-:W-:Y:S01]  /*4910*/  SHF.L.U32 R5, R3, 0x1f, RZ ;  /* 0x0000001f03057819 */ /* 0x000fe200000006ff */
[----:B------:R-:W0:Y:S02]  /*4920*/  @!P3 LDC R6, c[0x0][0x500] ;  /* 0x00014000ff06bb82 */ /* 0x000e240000000800 */
[----:B------:R-:W-:-:S04]  /*4930*/  IMAD R12, R4, 0x8, R7 ;  /* 0x00000008040c7824 */ /* 0x000fc800078e0207 */
[----:B------:R-:W1:Y:S02]  /*4940*/  SYNCS.PHASECHK.TRANS64.TRYWAIT P1, [R12+URZ+0x100], R5 ;  /* 0x000100050c0075a7 */ /* 0x000e64000802017f */
[----:B-1----:R-:W-:Y:S05]  /*4950*/  @!P1 BRA `(.L_x_95) ;  /* 0x0000001c00b09947 */ /* 0x002fea0003800000 */
.L_x_145:
[----:B------:R-:W-:Y:S01]  /*4960*/  UPRMT UR7, UR23, 0x9910, URZ ;  /* 0x0000991017077896 */ /* 0x000fe2000800003f */
[----:B0-----:R0:W-:Y:S03]  /*4970*/  @!P3 SYNCS.ARRIVE.TRANS64 RZ, [R12+URZ], R6 ;  /* 0x000000060cffb9a7 */ /* 0x0011e6000800003f */
[----:B------:R-:W-:-:S06]  /*4980*/  UISETP.NE.AND UP0, UPT, UR7, 0x2, UPT ;  /* 0x000000020700788c */ /* 0x000fcc000bf05270 */
[----:B------:R-:W-:-:S13]  /*4990*/  PLOP3.LUT P1, PT, PT, PT, UP0, 0x80, 0x0 ;  /* 0x000000000000781c */ /* 0x000fda0003f2f008 */
[----:B0-----:R-:W-:Y:S05]  /*49a0*/  @P1 BRA `(.L_x_96) ;  /* 0x0000000000041947 */ /* 0x001fea0003800000 */
[----:B------:R-:W-:Y:S01]  /*49b0*/  BPT.TRAP 0x1 ;  /* 0x000000040000795c */ /* 0x000fe20000300000 */
.L_x_96:
[----:B------:R-:W-:Y:S05]  /*49c0*/  @P0 BRA `(.L_x_97) ;  /* 0x0000000000040947 */ /* 0x000fea0003800000 */
[----:B------:R-:W-:Y:S01]  /*49d0*/  BPT.TRAP 0x1 ;  /* 0x000000040000795c */ /* 0x000fe20000300000 */
.L_x_97:
[C---:B-1----:R-:W-:Y:S01]  /*49e0*/  IMAD R5, R4.reuse, 0x1000, R7 ;  /* 0x0000100004057824 */ /* 0x042fe200078e0207 */
[----:B------:R-:W-:Y:S01]  /*49f0*/  R2UR UR18, R7 ;  /* 0x00000000071272ca */ /* 0x000fe200000e0000 */
[----:B------:R-:W-:Y:S01]  /*4a00*/  IMAD R6, R4, 0xc00, R9 ;  /* 0x00000c0004067824 */ /* 0x000fe200078e0209 */
[----:B------:R-:W-:Y:S01]  /*4a10*/  R2UR UR9, R12 ;  /* 0x000000000c0972ca */ /* 0x000fe200000e0000 */
[----:B------:R-:W-:Y:S01]  /*4a20*/  VIADD R14, R14, 0xffffffff ;  /* 0xffffffff0e0e7836 */ /* 0x000fe20000000000 */
[----:B------:R-:W-:Y:S01]  /*4a30*/  R2UR UR7, R5 ;  /* 0x00000000050772ca */ /* 0x000fe200000e0000 */
[----:B------:R-:W-:Y:S01]  /*4a40*/  UIADD3 UR14, UP0, UR20, 0xf0, URZ ;  /* 0x000000f0140e7890 */ /* 0x000fe2000ff1e03f */
[----:B------:R-:W-:Y:S01]  /*4a50*/  R2UR UR8, R6 ;  /* 0x00000000060872ca */ /* 0x000fe200000e0000 */
[----:B------:R-:W-:Y:S01]  /*4a60*/  UIADD3 UR24, UP1, UR20, 0x1f0, URZ ;  /* 0x000001f014187890 */ /* 0x000fe2000ff3e03f */
[----:B------:R-:W-:Y:S01]  /*4a70*/  R2UR UR11, R19 ;  /* 0x00000000130b72ca */ /* 0x000fe200000e0000 */
[----:B------:R-:W-:Y:S01]  /*4a80*/  UIADD3.X UR15, URZ, UR21, URZ, UP0, !UPT ;  /* 0x000000153f0f7290 */ /* 0x000fe200087fe43f */
[C---:B------:R-:W-:Y:S01]  /*4a90*/  R2UR UR10, R13.reuse ;  /* 0x000000000d0a72ca */ /* 0x040fe200000e0000 */
[----:B------:R-:W-:Y:S01]  /*4aa0*/  VIADD R4, R4, 0x1 ;  /* 0x0000000104047836 */ /* 0x000fe20000000000 */
[----:B------:R-:W-:Y:S01]  /*4ab0*/  R2UR UR12, R2 ;  /* 0x00000000020c72ca */ /* 0x000fe200000e0000 */
[----:B------:R-:W-:Y:S01]  /*4ac0*/  UIADD3.X UR25, URZ, UR21, URZ, UP1, !UPT ;  /* 0x000000153f197290 */ /* 0x000fe20008ffe43f */
[----:B------:R-:W-:Y:S01]  /*4ad0*/  R2UR UR19, R18 ;  /* 0x00000000121372ca */ /* 0x000fe200000e0000 */
[----:B------:R-:W-:Y:S01]  /*4ae0*/  UMOV UR16, 0x0 ;  /* 0x0000000000107882 */ /* 0x000fe20000000000 */
[----:B------:R-:W-:Y:S01]  /*4af0*/  ISETP.GT.AND P2, PT, R14, 0x1, PT ;  /* 0x000000010e00780c */ /* 0x000fe20003f44270 */
[----:B------:R-:W-:Y:S01]  /*4b00*/  UIADD3 UR13, UR7, 0x300, URZ ;  /* 0x00000300070d7890 */ /* 0x000fe2000fffe03f */
[C---:B------:R-:W-:Y:S01]  /*4b10*/  ISETP.NE.AND P1, PT, R4.reuse, 0x20, PT ;  /* 0x000000200400780c */ /* 0x040fe20003f25270 */
[----:B------:R-:W-:Y:S01]  /*4b20*/  UIADD3 UR7, UR18, UR8, URZ ;  /* 0x0000000812077290 */ /* 0x000fe2000fffe03f */
[----:B------:R-:W-:Y:S01]  /*4b30*/  VIADD R13, R13, 0x40 ;  /* 0x000000400d0d7836 */ /* 0x000fe20000000000 */
[----:B------:R-:W-:Y:S01]  /*4b40*/  UMOV UR17, 0x10000000 ;  /* 0x1000000000117882 */ /* 0x000fe20000000000 */
[----:B------:R-:W-:Y:S01]  /*4b50*/  UMOV UR26, 0x30000 ;  /* 0x00030000001a7882 */ /* 0x000fe20000000000 */
[----:B------:R-:W-:Y:S01]  /*4b60*/  SEL R6, RZ, 0x1, P1 ;  /* 0x00000001ff067807 */ /* 0x000fe20000800000 */
[----:B------:R-:W-:Y:S01]  /*4b70*/  UMOV UR8, UR13 ;  /* 0x0000000d00087c82 */ /* 0x000fe20008000000 */
[----:B------:R-:W-:Y:S01]  /*4b80*/  SEL R4, R4, RZ, P1 ;  /* 0x000000ff04047207 */ /* 0x000fe20000800000 */
[----:B------:R0:W-:Y:S01]  /*4b90*/  UTMALDG.3D [UR8], [UR14], desc[UR16] ;  /* 0x000010080e0075b4 */ /* 0x0001e20008011000 */
[----:B------:R-:W-:Y:S01]  /*4ba0*/  LOP3.LUT R3, R3, R6, RZ, 0x3c, !PT ;  /* 0x0000000603037212 */ /* 0x000fe200078e3cff */
[----:B0-----:R-:W-:Y:S01]  /*4bb0*/  UMOV UR11, UR19 ;  /* 0x00000013000b7c82 */ /* 0x001fe20008000000 */
[----:B------:R-:W-:-:S02]  /*4bc0*/  UMOV UR8, UR7 ;  /* 0x0000000700087c82 */ /* 0x000fc40008000000 */
[----:B------:R0:W-:Y:S02]  /*4bd0*/  UTMALDG.3D.MULTICAST [UR8], [UR24], UR26, desc[UR16] ;  /* 0x00001008180073b4 */ /* 0x0001e4000801181a */
[----:B0-----:R-:W-:Y:S05]  /*4be0*/  @P2 BRA `(.L_x_98) ;  /* 0xfffffffc003c2947 */ /* 0x001fea000383ffff */
.L_x_94:
[----:B------:R-:W-:Y:S05]  /*4bf0*/  BSYNC B1 ;  /* 0x0000000000017941 */ /* 0x000fea0003800000 */
.L_x_93:
[----:B------:R-:W-:Y:S01]  /*4c00*/  LOP3.LUT P4, RZ, R10, 0xff, RZ, 0xc0, !PT ;  /* 0x000000ff0aff7812 */ /* 0x000fe2000788c0ff */
[----:B------:R-:W-:Y:S01]  /*4c10*/  VIADD R8, R8, UR39 ;  /* 0x0000002708087c36 */ /* 0x000fe20008000000 */
[----:B------:R-:W-:Y:S01]  /*4c20*/  ULDC.64 UR8, c[0x0][0x650] ;  /* 0x0001940000087ab9 */ /* 0x000fe20000000a00 */
[----:B------:R-:W-:Y:S01]  /*4c30*/  BSSY B1, `(.L_x_99) ;  /* 0x0000071000017945 */ /* 0x000fe20003800000 */
[----:B------:R-:W-:Y:S01]  /*4c40*/  IMAD.MOV.U32 R19, RZ, RZ, -0x1 ;  /* 0xffffffffff137424 */ /* 0x000fe200078e00ff */
[----:B------:R-:W-:Y:S01]  /*4c50*/  PRMT R10, RZ, 0x7610, R10 ;  /* 0x00007610ff0a7816 */ /* 0x000fe2000000000a */
[----:B------:R-:W-:Y:S01]  /*4c60*/  IMAD.MOV.U32 R18, RZ, RZ, -0x1 ;  /* 0xffffffffff127424 */ /* 0x000fe200078e00ff */
[C---:B------:R-:W-:Y:S02]  /*4c70*/  ISETP.GT.U32.AND P1, PT, R8.reuse, 0x1f, PT ;  /* 0x0000001f0800780c */ /* 0x040fe40003f24070 */
[----:B------:R-:W-:Y:S02]  /*4c80*/  SHF.R.U32.HI R2, RZ, 0x5, R8 ;  /* 0x00000005ff027819 */ /* 0x000fe40000011608 */
[----:B------:R-:W-:-:S02]  /*4c90*/  LOP3.LUT R8, R8, 0x1f, RZ, 0xc0, !PT ;  /* 0x0000001f08087812 */ /* 0x000fc400078ec0ff */
[----:B------:R-:W0:Y:S01]  /*4ca0*/  @P4 S2R R4, SR_CgaCtaId ;  /* 0x0000000000044919 */ /* 0x000e220000008800 */
[----:B------:R-:W-:Y:S02]  /*4cb0*/  @P4 MOV R3, 0x400 ;  /* 0x0000040000034802 */ /* 0x000fe40000000f00 */
[----:B------:R-:W-:-:S04]  /*4cc0*/  LOP3.LUT R2, R2, 0x1, RZ, 0xc0, !PT ;  /* 0x0000000102027812 */ /* 0x000fc800078ec0ff */
[----:B------:R-:W-:Y:S02]  /*4cd0*/  ISETP.NE.U32.AND P2, PT, R2, 0x1, PT ;  /* 0x000000010200780c */ /* 0x000fe40003f45070 */
[----:B0-----:R-:W-:Y:S01]  /*4ce0*/  @P4 LEA R3, R4, R3, 0x18 ;  /* 0x0000000304034211 */ /* 0x001fe200078ec0ff */
[----:B------:R-:W-:-:S03]  /*4cf0*/  IMAD.U32 R4, RZ, RZ, UR39 ;  /* 0x00000027ff047e24 */ /* 0x000fc6000f8e00ff */
[----:B------:R0:W-:Y:S01]  /*4d00*/  @P4 SYNCS.ARRIVE.TRANS64.A1T0 RZ, [R3+URZ+0x238], RZ ;  /* 0x000238ff03ff49a7 */ /* 0x0001e2000810003f */
[----:B------:R-:W-:Y:S02]  /*4d10*/  IADD3 R16, P4, R16, UR52, RZ ;  /* 0x0000003410107c10 */ /* 0x000fe4000ff9e0ff */
[----:B------:R-:W-:Y:S02]  /*4d20*/  ISETP.LT.U32.AND P1, PT, R4, 0x20, P1 ;  /* 0x000000200400780c */ /* 0x000fe40000f21070 */
[----:B------:R-:W-:Y:S02]  /*4d30*/  IADD3.X R17, R17, UR37, RZ, P4, !PT ;  /* 0x0000002511117c10 */ /* 0x000fe4000a7fe4ff */
[----:B------:R-:W-:Y:S02]  /*4d40*/  ISETP.GE.U32.AND P4, PT, R16, UR8, PT ;  /* 0x0000000810007c0c */ /* 0x000fe4000bf86070 */
[----:B0-----:R-:W-:Y:S02]  /*4d50*/  SEL R3, RZ, 0x1, !P1 ;  /* 0x00000001ff037807 */ /* 0x001fe40004800000 */
[----:B------:R-:W-:-:S02]  /*4d60*/  ISETP.GE.U32.AND.EX P1, PT, R17, UR9, PT, P4 ;  /* 0x0000000911007c0c */ /* 0x000fc4000bf26140 */
[----:B------:R-:W-:-:S04]  /*4d70*/  ISETP.GT.U32.AND P2, PT, R4, 0x1f, !P2 ;  /* 0x0000001f0400780c */ /* 0x000fc80005744070 */
[----:B------:R-:W-:-:S04]  /*4d80*/  SEL R2, RZ, 0x1, !P2 ;  /* 0x00000001ff027807 */ /* 0x000fc80005000000 */
[--C-:B------:R-:W-:Y:S01]  /*4d90*/  LOP3.LUT R0, R2, R0, R3.reuse, 0x96, !PT ;  /* 0x0000000002007212 */ /* 0x100fe200078e9603 */
[----:B------:R-:W-:Y:S01]  /*4da0*/  IMAD.MOV.U32 R2, RZ, RZ, -0x1 ;  /* 0xffffffffff027424 */ /* 0x000fe200078e00ff */
[----:B------:R-:W-:Y:S01]  /*4db0*/  PRMT R3, RZ, 0x7610, R3 ;  /* 0x00007610ff037816 */ /* 0x000fe20000000003 */
[----:B------:R-:W-:Y:S06]  /*4dc0*/  @P1 BRA `(.L_x_100) ;  /* 0x00000004005c1947 */ /* 0x000fec0003800000 */
[----:B------:R-:W0:Y:S01]  /*4dd0*/  S2UR UR7, SR_CTAID.X ;  /* 0x00000000000779c3 */ /* 0x000e220000002500 */
[----:B------:R-:W-:Y:S01]  /*4de0*/  ULDC.64 UR8, c[0x0][0x628] ;  /* 0x00018a0000087ab9 */ /* 0x000fe20000000a00 */
[----:B------:R-:W-:Y:S01]  /*4df0*/  ULDC UR10, c[0x0][0x150] ;  /* 0x00005400000a7ab9 */ /* 0x000fe20000000800 */
[----:B------:R-:W-:Y:S01]  /*4e00*/  ISETP.NE.U32.AND P1, PT, RZ, UR8, PT ;  /* 0x00000008ff007c0c */ /* 0x000fe2000bf25070 */
[----:B------:R-:W-:Y:S01]  /*4e10*/  ULDC UR11, c[0x0][0x630] ;  /* 0x00018c00000b7ab9 */ /* 0x000fe20000000800 */
[----:B------:R-:W-:Y:S01]  /*4e20*/  ULDC UR13, c[0x0][0x154] ;  /* 0x00005500000d7ab9 */ /* 0x000fe20000000800 */
[----:B------:R-:W-:Y:S01]  /*4e30*/  IMAD.MOV.U32 R2, RZ, RZ, R16 ;  /* 0x000000ffff027224 */ /* 0x000fe200078e0010 */
[----:B------:R-:W-:Y:S01]  /*4e40*/  ISETP.NE.AND.EX P1, PT, RZ, UR9, PT, P1 ;  /* 0x00000009ff007c0c */ /* 0x000fe2000bf25310 */
[----:B------:R-:W1:Y:S01]  /*4e50*/  S2UR UR12, SR_CTAID.Y ;  /* 0x00000000000c79c3 */ /* 0x000e620000002600 */
[----:B0-----:R-:W-:-:S05]  /*4e60*/  I2FP.F32.U32 R3, UR7 ;  /* 0x0000000700037c45 */ /* 0x001fca0008201000 */
[----:B------:R-:W-:Y:S01]  /*4e70*/  FMUL R14, R3, UR10 ;  /* 0x0000000a030e7c20 */ /* 0x000fe20008400000 */
[----:B------:R-:W-:-:S05]  /*4e80*/  IMAD.MOV.U32 R3, RZ, RZ, R17 ;  /* 0x000000ffff037224 */ /* 0x000fca00078e0011 */
[----:B------:R-:W-:Y:S05]  /*4e90*/  @!P1 BRA `(.L_x_101) ;  /* 0x0000000000289947 */ /* 0x000fea0003800000 */
[----:B------:R-:W-:Y:S02]  /*4ea0*/  ULDC UR10, c[0x0][0x634] ;  /* 0x00018d00000a7ab9 */ /* 0x000fe40000000800 */
[----:B------:R-:W-:-:S05]  /*4eb0*/  IADD3 R7, P1, R16, UR10, RZ ;  /* 0x0000000a10077c10 */ /* 0x000fca000ff3e0ff */
[----:B------:R-:W-:-:S04]  /*4ec0*/  IMAD.X R13, RZ, RZ, R17, P1 ;  /* 0x000000ffff0d7224 */ /* 0x000fc800008e0611 */
[----:B------:R-:W-:-:S04]  /*4ed0*/  IMAD.WIDE.U32 R4, R13, UR8, RZ ;  /* 0x000000080d047c25 */ /* 0x000fc8000f8e00ff */
[----:B------:R-:W-:-:S04]  /*4ee0*/  IMAD.WIDE.U32 R4, P1, R7, UR9, R4 ;  /* 0x0000000907047c25 */ /* 0x000fc8000f820004 */
[----:B------:R-:W-:-:S04]  /*4ef0*/  IMAD.WIDE.U32 R6, R7, UR8, RZ ;  /* 0x0000000807067c25 */ /* 0x000fc8000f8e00ff */
[----:B------:R-:W-:Y:S01]  /*4f00*/  IMAD.X R3, RZ, RZ, RZ, P1 ;  /* 0x000000ffff037224 */ /* 0x000fe200008e06ff */
[----:B------:R-:W-:Y:S01]  /*4f10*/  IADD3 RZ, P1, R7, R4, RZ ;  /* 0x0000000407ff7210 */ /* 0x000fe20007f3e0ff */
[----:B------:R-:W-:-:S04]  /*4f20*/  IMAD.MOV.U32 R2, RZ, RZ, R5 ;  /* 0x000000ffff027224 */ /* 0x000fc800078e0005 */
[----:B------:R-:W-:-:S08]  /*4f30*/  IMAD.WIDE.U32.X R2, R13, UR9, R2, P1 ;  /* 0x000000090d027c25 */ /* 0x000fd000088e0402 */
.L_x_101:
[--C-:B------:R-:W-:Y:S01]  /*4f40*/  SHF.R.U64 R12, R2, UR11, R3.reuse ;  /* 0x0000000b020c7c19 */ /* 0x100fe20008001203 */
[----:B------:R-:W0:Y:S01]  /*4f50*/  F2I.U32.TRUNC.NTZ R14, R14 ;  /* 0x0000000e000e7305 */ /* 0x000e22000020f000 */
[----:B------:R-:W-:Y:S01]  /*4f60*/  SHF.R.U32.HI R2, RZ, UR11, R3 ;  /* 0x0000000bff027c19 */ /* 0x000fe20008011603 */
[----:B------:R-:W-:Y:S01]  /*4f70*/  ULDC.64 UR8, c[0x0][0x620] ;  /* 0x0001880000087ab9 */ /* 0x000fe20000000a00 */
[----:B------:R-:W-:Y:S01]  /*4f80*/  IADD3 R5, P1, RZ, -R12, RZ ;  /* 0x8000000cff057210 */ /* 0x000fe20007f3e0ff */
[----:B------:R-:W-:Y:S01]  /*4f90*/  ULDC.64 UR14, c[0x0][0x640] ;  /* 0x00019000000e7ab9 */ /* 0x000fe20000000a00 */
[----:B-1----:R-:W-:Y:S01]  /*4fa0*/  I2FP.F32.U32 R4, UR12 ;  /* 0x0000000c00047c45 */ /* 0x002fe20008201000 */
[----:B------:R-:W1:Y:S01]  /*4fb0*/  LDC R13, c[0x0][0x610] ;  /* 0x00018400ff0d7b82 */ /* 0x000e620000000800 */
[----:B------:R-:W-:Y:S01]  /*4fc0*/  ULDC UR11, c[0x0][0x658] ;  /* 0x00019600000b7ab9 */ /* 0x000fe20000000800 */
[----:B------:R-:W-:Y:S01]  /*4fd0*/  IMAD.X R2, RZ, RZ, ~R2, P1 ;  /* 0x000000ffff027224 */ /* 0x000fe200008e0e02 */
[----:B------:R-:W-:Y:S01]  /*4fe0*/  ISETP.NE.U32.AND P1, PT, RZ, UR14, PT ;  /* 0x0000000eff007c0c */ /* 0x000fe2000bf25070 */
[----:B------:R-:W-:Y:S01]  /*4ff0*/  FMUL R6, R4, UR13 ;  /* 0x0000000d04067c20 */ /* 0x000fe20008400000 */
[----:B------:R-:W-:Y:S01]  /*5000*/  ULDC UR13, c[0x0][0x648] ;  /* 0x00019200000d7ab9 */ /* 0x000fe20000000800 */
[----:B------:R-:W-:Y:S01]  /*5010*/  IMAD R4, R2, UR8, RZ ;  /* 0x0000000802047c24 */ /* 0x000fe2000f8e02ff */
[----:B------:R-:W-:Y:S01]  /*5020*/  ISETP.NE.AND.EX P1, PT, RZ, UR15, PT, P1 ;  /* 0x0000000fff007c0c */ /* 0x000fe2000bf25310 */
[C---:B------:R-:W-:Y:S01]  /*5030*/  IMAD.WIDE.U32 R2, R5.reuse, UR8, R16 ;  /* 0x0000000805027c25 */ /* 0x040fe2000f8e0010 */
[----:B0-----:R-:W-:Y:S01]  /*5040*/  R2UR UR8, R14 ;  /* 0x000000000e0872ca */ /* 0x001fe200000e0000 */
[----:B------:R-:W0:Y:S02]  /*5050*/  F2I.U32.TRUNC.NTZ R6, R6 ;  /* 0x0000000600067305 */ /* 0x000e24000020f000 */
[----:B------:R-:W-:Y:S01]  /*5060*/  IMAD R5, R5, UR9, R4 ;  /* 0x0000000905057c24 */ /* 0x000fe2000f8e0204 */
[----:B------:R-:W-:-:S03]  /*5070*/  ULDC UR9, c[0x0][0x618] ;  /* 0x0001860000097ab9 */ /* 0x000fc60000000800 */
[----:B------:R-:W-:-:S05]  /*5080*/  IMAD.IADD R3, R3, 0x1, R5 ;  /* 0x0000000103037824 */ /* 0x000fca00078e0205 */
[--C-:B------:R-:W-:Y:S02]  /*5090*/  SHF.R.U64 R14, R2, UR9, R3.reuse ;  /* 0x00000009020e7c19 */ /* 0x100fe40008001203 */
[----:B------:R-:W-:Y:S01]  /*50a0*/  SHF.R.U32.HI R3, RZ, UR9, R3 ;  /* 0x00000009ff037c19 */ /* 0x000fe20008011603 */
[----:B------:R-:W-:Y:S01]  /*50b0*/  ULDC UR9, c[0x0][0x608] ;  /* 0x0001820000097ab9 */ /* 0x000fe20000000800 */
[----:B0-----:R-:W-:Y:S02]  /*50c0*/  R2UR UR10, R6 ;  /* 0x00000000060a72ca */ /* 0x001fe400000e0000 */
[--C-:B------:R-:W-:Y:S02]  /*50d0*/  SHF.R.U64 R18, R14, UR9, R3.reuse ;  /* 0x000000090e127c19 */ /* 0x100fe40008001203 */
[----:B------:R-:W-:Y:S01]  /*50e0*/  SHF.R.U32.HI R3, RZ, UR9, R3 ;  /* 0x00000009ff037c19 */ /* 0x000fe20008011603 */
[----:B------:R-:W-:-:S03]  /*50f0*/  UIADD3 UR9, -UR8, URZ, URZ ;  /* 0x0000003f08097290 */ /* 0x000fc6000fffe13f */
[--C-:B------:R-:W-:Y:S01]  /*5100*/  SHF.R.U64 R20, R18, UR11, R3.reuse ;  /* 0x0000000b12147c19 */ /* 0x100fe20008001203 */
[----:B------:R-:W-:Y:S01]  /*5110*/  ULDC UR8, c[0x0][0x144] ;  /* 0x0000510000087ab9 */ /* 0x000fe20000000800 */
[----:B------:R-:W-:-:S03]  /*5120*/  SHF.R.U32.HI R3, RZ, UR11, R3 ;  /* 0x0000000bff037c19 */ /* 0x000fc60008011603 */
[----:B------:R-:W-:Y:S01]  /*5130*/  IMAD.MOV.U32 R2, RZ, RZ, R20 ;  /* 0x000000ffff027224 */ /* 0x000fe200078e0014 */
[----:B------:R-:W-:Y:S06]  /*5140*/  @!P1 BRA `(.L_x_102) ;  /* 0x0000000000289947 */ /* 0x000fec0003800000 */
        /* <DEDUP_REMOVED lines=10> */
.L_x_102:
[----:B------:R-:W-:Y:S01]  /*51f0*/  UISETP.NE.AND UP0, UPT, UR38, URZ, UPT ;  /* 0x0000003f2600728c */ /* 0x000fe2000bf05270 */
[----:B------:R-:W-:Y:S01]  /*5200*/  SHF.R.U64 R3, R2, UR13, R3 ;  /* 0x0000000d02037c19 */ /* 0x000fe20008001203 */
[----:B------:R-:W-:Y:S01]  /*5210*/  UIADD3 UR10, -UR10, URZ, URZ ;  /* 0x0000003f0a0a7290 */ /* 0x000fe2000fffe13f */
[----:B------:R-:W-:Y:S01]  /*5220*/  LOP3.LUT R2, R18, UR6, RZ, 0xc0, !PT ;  /* 0x0000000612027c12 */ /* 0x000fe2000f8ec0ff */
[----:B------:R-:W-:Y:S02]  /*5230*/  UIMAD UR7, UR8, UR9, UR7 ;  /* 0x00000009080772a4 */ /* 0x000fe4000f8e0207 */
[----:B------:R-:W-:Y:S01]  /*5240*/  IMAD.MOV R5, RZ, RZ, -R3 ;  /* 0x000000ffff057224 */ /* 0x000fe200078e0a03 */
[----:B------:R-:W-:Y:S01]  /*5250*/  ULDC UR8, c[0x0][0x148] ;  /* 0x0000520000087ab9 */ /* 0x000fe20000000800 */
[----:B------:R-:W-:Y:S01]  /*5260*/  IMAD R4, R3, UR5, R2 ;  /* 0x0000000503047c24 */ /* 0x000fe2000f8e0202 */
[----:B------:R-:W-:Y:S02]  /*5270*/  LOP3.LUT R3, R14, UR4, RZ, 0xc0, !PT ;  /* 0x000000040e037c12 */ /* 0x000fe4000f8ec0ff */
[----:B------:R-:W-:Y:S01]  /*5280*/  @UP0 UIMAD UR7, UR8, UR10, UR12 ;  /* 0x0000000a080702a4 */ /* 0x000fe2000f8e020c */
[----:B------:R-:W-:-:S02]  /*5290*/  PLOP3.LUT P1, PT, PT, PT, UP0, 0x80, 0x0 ;  /* 0x000000000000781c */ /* 0x000fc40003f2f008 */
[----:B------:R-:W-:Y:S02]  /*52a0*/  ULDC UR8, c[0x0][0x638] ;  /* 0x00018e0000087ab9 */ /* 0x000fe40000000800 */
[----:B------:R-:W-:Y:S02]  /*52b0*/  IMAD R2, R5, UR8, R20 ;  /* 0x0000000805027c24 */ /* 0x000fe4000f8e0214 */
[----:B-1----:R-:W-:Y:S01]  /*52c0*/  IMAD R13, R4, R13, UR7 ;  /* 0x00000007040d7e24 */ /* 0x002fe2000f8e020d */
[----:B------:R-:W-:Y:S01]  /*52d0*/  ULDC UR7, c[0x0][0x600] ;  /* 0x0001800000077ab9 */ /* 0x000fe20000000800 */
[----:B------:R-:W-:Y:S02]  /*52e0*/  IMAD.MOV.U32 R4, RZ, RZ, 0x1 ;  /* 0x00000001ff047424 */ /* 0x000fe400078e00ff */
[----:B------:R-:W-:-:S03]  /*52f0*/  IMAD R2, R2, UR7, R3 ;  /* 0x0000000702027c24 */ /* 0x000fc6000f8e0203 */
[----:B------:R-:W-:Y:S02]  /*5300*/  PRMT R3, R4, 0x7610, R3 ;  /* 0x0000761004037816 */ /* 0x000fe40000000003 */
[----:B------:R-:W-:Y:S02]  /*5310*/  SEL R18, R2, R13, !P1 ;  /* 0x0000000d02127207 */ /* 0x000fe40004800000 */
[----:B------:R-:W-:Y:S01]  /*5320*/  SEL R19, R13, R2, !P1 ;  /* 0x000000020d137207 */ /* 0x000fe20004800000 */
[----:B------:R-:W-:-:S07]  /*5330*/  IMAD.MOV.U32 R2, RZ, RZ, R12 ;  /* 0x000000ffff027224 */ /* 0x000fce00078e000c */
.L_x_100:
[----:B------:R-:W-:Y:S05]  /*5340*/  BSYNC B1 ;  /* 0x0000000000017941 */ /* 0x000fea0003800000 */
.L_x_99:
[----:B------:R-:W-:-:S13]  /*5350*/  LOP3.LUT P1, RZ, R3, 0xff, RZ, 0xc0, !PT ;  /* 0x000000ff03ff7812 */ /* 0x000fda000782c0ff */
[----:B------:R-:W-:Y:S05]  /*5360*/  @P1 BRA `(.L_x_103) ;  /* 0xfffffff400241947 */ /* 0x000fea000383ffff */
[----:B------:R-:W-:Y:S05]  /*5370*/  BSYNC B0 ;  /* 0x0000000000007941 */ /* 0x000fea0003800000 */
.L_x_91:
[----:B------:R-:W-:-:S03]  /*5380*/  UMOV UR7, 0xffffffff ;  /* 0xffffffff00077882 */ /* 0x000fc60000000000 */
[----:B------:R-:W-:Y:S05]  /*5390*/  BRA.DIV UR7, `(.L_x_104) ;  /* 0x0000001607347947 */ /* 0x000fea000b800000 */
[----:B------:R-:W-:-:S13]  /*53a0*/  ELECT P6, URZ, PT ;  /* 0x00000000003f782f */ /* 0x000fda00038c0000 */
.L_x_148:
[----:B------:R-:W-:Y:S04]  /*53b0*/  BSSY B0, `(.L_x_105) ;  /* 0x0000128000007945 */ /* 0x000fe80003800000 */
[----:B------:R-:W-:Y:S05]  /*53c0*/  @!P6 BRA `(.L_x_106) ;  /* 0x000000100098e947 */ /* 0x000fea0003800000 */
[----:B------:R-:W-:-:S04]  /*53d0*/  ULOP3.LUT UR7, UR36, 0x2, URZ, 0xfc, !UPT ;  /* 0x0000000224077892 */ /* 0x000fc8000f8efc3f */
[----:B------:R-:W-:-:S06]  /*53e0*/  UISETP.NE.AND UP0, UPT, UR7, 0x3, UPT ;  /* 0x000000030700788c */ /* 0x000fcc000bf05270 */
[----:B------:R-:W-:-:S13]  /*53f0*/  PLOP3.LUT P0, PT, PT, PT, UP0, 0x80, 0x0 ;  /* 0x000000000000781c */ /* 0x000fda0003f0f008 */
[----:B------:R-:W-:Y:S05]  /*5400*/  @!P0 BRA `(.L_x_107) ;  /* 0x0000000000048947 */ /* 0x000fea0003800000 */
[----:B------:R-:W-:Y:S01]  /*5410*/  BPT.TRAP 0x1 ;  /* 0x000000040000795c */ /* 0x000fe20000300000 */
.L_x_107:
[----:B------:R-:W0:Y:S01]  /*5420*/  S2R R3, SR_CgaCtaId ;  /* 0x0000000000037919 */ /* 0x000e220000008800 */
[----:B------:R-:W-:-:S04]  /*5430*/  MOV R2, 0x400 ;  /* 0x0000040000027802 */ /* 0x000fc80000000f00 */
[----:B0-----:R-:W-:Y:S02]  /*5440*/  LEA R3, R3, R2, 0x18 ;  /* 0x0000000203037211 */ /* 0x001fe400078ec0ff */
[----:B------:R-:W-:-:S03]  /*5450*/  SHF.L.U32 R2, R0, 0x1f, RZ ;  /* 0x0000001f00027819 */ /* 0x000fc600000006ff */
[----:B------:R-:W-:-:S04]  /*5460*/  VIADD R3, R3, 0x100 ;  /* 0x0000010003037836 */ /* 0x000fc80000000000 */
[C---:B------:R-:W-:Y:S02]  /*5470*/  IMAD R7, R8.reuse, 0x8, R3 ;  /* 0x0000000808077824 */ /* 0x040fe400078e0203 */
[----:B------:R-:W-:Y:S02]  /*5480*/  VIADD R8, R8, 0x1 ;  /* 0x0000000108087836 */ /* 0x000fe40000000000 */
[----:B------:R-:W0:Y:S03]  /*5490*/  SYNCS.PHASECHK.TRANS64.TRYWAIT P0, [R7+URZ], R2 ;  /* 0x00000002070075a7 */ /* 0x000e26000800017f */
[----:B------:R-:W-:-:S04]  /*54a0*/  ISETP.NE.AND P1, PT, R8, 0x20, PT ;  /* 0x000000200800780c */ /* 0x000fc80003f25270 */
[----:B------:R-:W-:Y:S02]  /*54b0*/  SEL R5, RZ, 0x1, P1 ;  /* 0x00000001ff057807 */ /* 0x000fe40000800000 */
[----:B------:R-:W-:Y:S02]  /*54c0*/  SEL R8, R8, RZ, P1 ;  /* 0x000000ff08087207 */ /* 0x000fe40000800000 */
[----:B------:R-:W-:-:S03]  /*54d0*/  LOP3.LUT R5, R0, R5, RZ, 0x3c, !PT ;  /* 0x0000000500057212 */ /* 0x000fc600078e3cff */
[----:B------:R-:W-:Y:S01]  /*54e0*/  IMAD R9, R8, 0x8, R3 ;  /* 0x0000000808097824 */ /* 0x000fe200078e0203 */
[----:B------:R-:W-:Y:S01]  /*54f0*/  SHF.L.U32 R4, R5, 0x1f, RZ ;  /* 0x0000001f05047819 */ /* 0x000fe200000006ff */
[----:B0-----:R-:W-:Y:S06]  /*5500*/  @!P0 BRA `(.L_x_108) ;  /* 0x0000001000f88947 */ /* 0x001fec0003800000 */
.L_x_149:
[----:B------:R-:W1:Y:S01]  /*5510*/  SYNCS.PHASECHK.TRANS64.TRYWAIT P0, [R9+URZ], R4 ;  /* 0x00000004090075a7 */ /* 0x000e62000800017f */
[----:B------:R-:W-:-:S05]  /*5520*/  VIADD R0, R8, 0x1 ;  /* 0x0000000108007836 */ /* 0x000fca0000000000 */
[----:B------:R-:W-:-:S04]  /*5530*/  ISETP.NE.AND P1, PT, R0, 0x20, PT ;  /* 0x000000200000780c */ /* 0x000fc80003f25270 */
[----:B0-----:R-:W-:Y:S02]  /*5540*/  SEL R2, RZ, 0x1, P1 ;  /* 0x00000001ff027807 */ /* 0x001fe40000800000 */
[----:B------:R-:W-:Y:S02]  /*5550*/  SEL R0, R0, RZ, P1 ;  /* 0x000000ff00007207 */ /* 0x000fe40000800000 */
[----:B------:R-:W-:-:S03]  /*5560*/  LOP3.LUT R7, R5, R2, RZ, 0x3c, !PT ;  /* 0x0000000205077212 */ /* 0x000fc600078e3cff */
[----:B------:R-:W-:Y:S01]  /*5570*/  IMAD R6, R0, 0x8, R3 ;  /* 0x0000000800067824 */ /* 0x000fe200078e0203 */
[----:B------:R-:W-:Y:S01]  /*5580*/  SHF.L.U32 R5, R7, 0x1f, RZ ;  /* 0x0000001f07057819 */ /* 0x000fe200000006ff */
[----:B-1----:R-:W-:Y:S06]  /*5590*/  @!P0 BRA `(.L_x_109) ;  /* 0x0000001000e88947 */ /* 0x002fec0003800000 */
.L_x_150:
[----:B------:R-:W1:Y:S01]  /*55a0*/  SYNCS.PHASECHK.TRANS64.TRYWAIT P0, [R6+URZ], R5 ;  /* 0x00000005060075a7 */ /* 0x000e62000800017f */
[----:B------:R-:W-:-:S05]  /*55b0*/  VIADD R0, R0, 0x1 ;  /* 0x0000000100007836 */ /* 0x000fca0000000000 */
[----:B------:R-:W-:-:S04]  /*55c0*/  ISETP.NE.AND P1, PT, R0, 0x20, PT ;  /* 0x000000200000780c */ /* 0x000fc80003f25270 */
[----:B------:R-:W-:Y:S02]  /*55d0*/  SEL R2, RZ, 0x1, P1 ;  /* 0x00000001ff027807 */ /* 0x000fe40000800000 */
[----:B------:R-:W-:Y:S02]  /*55e0*/  SEL R0, R0, RZ, P1 ;  /* 0x000000ff00007207 */ /* 0x000fe40000800000 */
[----:B------:R-:W-:-:S03]  /*55f0*/  LOP3.LUT R7, R7, R2, RZ, 0x3c, !PT ;  /* 0x0000000207077212 */ /* 0x000fc600078e3cff */
[----:B0-----:R-:W-:Y:S01]  /*5600*/  IMAD R9, R0, 0x8, R3 ;  /* 0x0000000800097824 */ /* 0x001fe200078e0203 */
[----:B------:R-:W-:Y:S01]  /*5610*/  SHF.L.U32 R4, R7, 0x1f, RZ ;  /* 0x0000001f07047819 */ /* 0x000fe200000006ff */
[----:B-1----:R-:W-:Y:S06]  /*5620*/  @!P0 BRA `(.L_x_110) ;  /* 0x0000001000d88947 */ /* 0x002fec0003800000 */
.L_x_151:
        /* <DEDUP_REMOVED lines=9> */
.L_x_152:
        /* <DEDUP_REMOVED lines=9> */
.L_x_153:
        /* <DEDUP_REMOVED lines=9> */
.L_x_154:
        /* <DEDUP_REMOVED lines=9> */
.L_x_155:
        /* <DEDUP_REMOVED lines=9> */
.L_x_156:
        /* <DEDUP_REMOVED lines=9> */
.L_x_157:
        /* <DEDUP_REMOVED lines=9> */
.L_x_158:
        /* <DEDUP_REMOVED lines=9> */
.L_x_159:
        /* <DEDUP_REMOVED lines=9> */
.L_x_160:
        /* <DEDUP_REMOVED lines=9> */
.L_x_161:
        /* <DEDUP_REMOVED lines=9> */
.L_x_162:
        /* <DEDUP_REMOVED lines=9> */
.L_x_163:
        /* <DEDUP_REMOVED lines=9> */
.L_x_164:
        /* <DEDUP_REMOVED lines=9> */
.L_x_165:
        /* <DEDUP_REMOVED lines=9> */
.L_x_166:
        /* <DEDUP_REMOVED lines=9> */
.L_x_167:
        /* <DEDUP_REMOVED lines=9> */
.L_x_168:
        /* <DEDUP_REMOVED lines=9> */
.L_x_169:
        /* <DEDUP_REMOVED lines=9> */
.L_x_170:
        /* <DEDUP_REMOVED lines=9> */
.L_x_171:
        /* <DEDUP_REMOVED lines=9> */
.L_x_172:
        /* <DEDUP_REMOVED lines=9> */
.L_x_173:
        /* <DEDUP_REMOVED lines=9> */
.L_x_174:
        /* <DEDUP_REMOVED lines=9> */
.L_x_175:
        /* <DEDUP_REMOVED lines=9> */
.L_x_176:
        /* <DEDUP_REMOVED lines=9> */
.L_x_177:
        /* <DEDUP_REMOVED lines=9> */
.L_x_178:
[----:B------:R-:W1:Y:S01]  /*6560*/  SYNCS.PHASECHK.TRANS64.TRYWAIT P0, [R6+URZ], R5 ;  /* 0x00000005060075a7 */ /* 0x000e62000800017f */
[----:B------:R-:W-:-:S05]  /*6570*/  VIADD R0, R0, 0x1 ;  /* 0x0000000100007836 */ /* 0x000fca0000000000 */
[----:B------:R-:W-:-:S04]  /*6580*/  ISETP.NE.AND P1, PT, R0, 0x20, PT ;  /* 0x000000200000780c */ /* 0x000fc80003f25270 */
[----:B------:R-:W-:Y:S02]  /*6590*/  SEL R2, RZ, 0x1, P1 ;  /* 0x00000001ff027807 */ /* 0x000fe40000800000 */
[----:B------:R-:W-:Y:S02]  /*65a0*/  SEL R0, R0, RZ, P1 ;  /* 0x000000ff00007207 */ /* 0x000fe40000800000 */
[----:B------:R-:W-:Y:S01]  /*65b0*/  LOP3.LUT R2, R7, R2, RZ, 0x3c, !PT ;  /* 0x0000000207027212 */ /* 0x000fe200078e3cff */
[----:B-1----:R-:W-:Y:S06]  /*65c0*/  @!P0 BRA `(.L_x_138) ;  /* 0x0000000c00208947 */ /* 0x002fec0003800000 */
.L_x_179:
[----:B------:R-:W-:Y:S01]  /*65d0*/  IMAD R3, R0, 0x8, R3 ;  /* 0x0000000800037824 */ /* 0x000fe200078e0203 */
[----:B------:R-:W-:-:S07]  /*65e0*/  SHF.L.U32 R0, R2, 0x1f, RZ ;  /* 0x0000001f02007819 */ /* 0x000fce00000006ff */
.L_x_139:
[----:B--2---:R2:W3:Y:S02]  /*65f0*/  SYNCS.PHASECHK.TRANS64.TRYWAIT P0, [R3+URZ], R0 ;  /* 0x00000000030075a7 */ /* 0x0044e4000800017f */
[----:B---3--:R-:W-:Y:S05]  /*6600*/  @!P0 NANOSLEEP.SYNCS 0x989680 ;  /* 0x009896800000895d */ /* 0x008fea0003900000 */
[----:B------:R-:W3:Y:S02]  /*6610*/  @!P0 SYNCS.PHASECHK.TRANS64 P0, [R3+URZ], R0 ;  /* 0x00000000030085a7 */ /* 0x000ee4000800007f */
[----:B---3--:R-:W-:Y:S05]  /*6620*/  @!P0 BRA `(.L_x_139) ;  /* 0xfffffffc00f08947 */ /* 0x008fea000383ffff */
.L_x_106:
[----:B------:R-:W-:Y:S05]  /*6630*/  BSYNC B0 ;  /* 0x0000000000007941 */ /* 0x000fea0003800000 */
.L_x_105:
[----:B------:R-:W-:Y:S05]  /*6640*/  EXIT ;  /* 0x000000000000794d */ /* 0x000fea0003800000 */
.L_x_19:
[----:B0-----:R0:W1:Y:S02]  /*6650*/  SYNCS.PHASECHK.TRANS64.TRYWAIT P0, [R55+URZ+-0x8], R0 ;  /* 0xfffff800370075a7 */ /* 0x001064000800017f */
[----:B-1----:R-:W-:Y:S05]  /*6660*/  @!P0 NANOSLEEP.SYNCS 0x989680 ;  /* 0x009896800000895d */ /* 0x002fea0003900000 */
[----:B------:R-:W1:Y:S02]  /*6670*/  @!P0 SYNCS.PHASECHK.TRANS64 P0, [R55+URZ+-0x8], R0 ;  /* 0xfffff800370085a7 */ /* 0x000e64000800007f */
[----:B-1----:R-:W-:Y:S05]  /*6680*/  @!P0 BRA `(.L_x_19) ;  /* 0xfffffffc00f08947 */ /* 0x002fea000383ffff */
[----:B------:R-:W-:Y:S05]  /*6690*/  BRA `(.L_x_140) ;  /* 0xffffffb400787947 */ /* 0x000fea000383ffff */
.L_x_24:
[----:B-1----:R1:W2:Y:S02]  /*66a0*/  SYNCS.PHASECHK.TRANS64.TRYWAIT P1, [R3+URZ], R0 ;  /* 0x00000000030075a7 */ /* 0x0022a4000802017f */
[----:B--2---:R-:W-:Y:S05]  /*66b0*/  @!P1 NANOSLEEP.SYNCS 0x989680 ;  /* 0x009896800000995d */ /* 0x004fea0003900000 */
[----:B------:R-:W2:Y:S02]  /*66c0*/  @!P1 SYNCS.PHASECHK.TRANS64 P1, [R3+URZ], R0 ;  /* 0x00000000030095a7 */ /* 0x000ea4000802007f */
[----:B--2---:R-:W-:Y:S05]  /*66d0*/  @!P1 BRA `(.L_x_24) ;  /* 0xfffffffc00f09947 */ /* 0x004fea000383ffff */
[----:B------:R-:W-:Y:S05]  /*66e0*/  BRA `(.L_x_23) ;  /* 0xffffffb400ec7947 */ /* 0x000fea000383ffff */
.L_x_29:
[----:B-1----:R-:W-:-:S04]  /*66f0*/  IMAD.U32 R5, RZ, RZ, UR4 ;  /* 0x00000004ff057e24 */ /* 0x002fc8000f8e00ff */
[----:B------:R1:W2:Y:S03]  /*6700*/  SYNCS.PHASECHK.TRANS64.TRYWAIT P1, [R5+URZ], R4 ;  /* 0x00000004050075a7 */ /* 0x0002a6000802017f */
[----:B--2---:R-:W-:Y:S05]  /*6710*/  @!P1 NANOSLEEP.SYNCS 0x989680 ;  /* 0x009896800000995d */ /* 0x004fea0003900000 */
[----:B------:R-:W2:Y:S02]  /*6720*/  @!P1 SYNCS.PHASECHK.TRANS64 P1, [R5+URZ], R4 ;  /* 0x00000004050095a7 */ /* 0x000ea4000802007f */
[----:B--2---:R-:W-:Y:S05]  /*6730*/  @!P1 BRA `(.L_x_29) ;  /* 0xfffffffc00ec9947 */ /* 0x004fea000383ffff */
[----:B------:R-:W-:Y:S05]  /*6740*/  BRA `(.L_x_28) ;  /* 0xffffffb800cc7947 */ /* 0x000fea000383ffff */
.L_x_35:
[----:B0-----:R0:W1:Y:S02]  /*6750*/  SYNCS.PHASECHK.TRANS64.TRYWAIT P0, [R55+URZ+0x8], R4 ;  /* 0x00000804370075a7 */ /* 0x001064000800017f */
[----:B-1----:R-:W-:Y:S05]  /*6760*/  @!P0 NANOSLEEP.SYNCS 0x989680 ;  /* 0x009896800000895d */ /* 0x002fea0003900000 */
[----:B------:R-:W1:Y:S02]  /*6770*/  @!P0 SYNCS.PHASECHK.TRANS64 P0, [R55+URZ+0x8], R4 ;  /* 0x00000804370085a7 */ /* 0x000e64000800007f */
[----:B-1----:R-:W-:Y:S05]  /*6780*/  @!P0 BRA `(.L_x_35) ;  /* 0xfffffffc00f08947 */ /* 0x002fea000383ffff */
[----:B------:R-:W-:Y:S05]  /*6790*/  BRA `(.L_x_141) ;  /* 0xffffffc000107947 */ /* 0x000fea000383ffff */
.L_x_92:
[----:B------:R-:W-:Y:S01]  /*67a0*/  BSSY B1, `(.L_x_142) ;  /* 0x0000006000017945 */ /* 0x000fe20003800000 */
[----:B------:R-:W-:-:S07]  /*67b0*/  IMAD.MOV.U32 R15, RZ, RZ, -0x1 ;  /* 0xffffffffff0f7424 */ /* 0x000fce00078e00ff */
[----:B-----5:R-:W-:Y:S05]  /*67c0*/  WARPSYNC.COLLECTIVE R15, `(.L_x_143) ;  /* 0x000000000f0c7348 */ /* 0x020fea0003c00000 */
[----:B------:R-:W-:Y:S02]  /*67d0*/  ELECT P6, UR62, PT ;  /* 0x00000000003e782f */ /* 0x000fe400038c0000 */
[----:B------:R-:W-:Y:S01]  /*67e0*/  MOV R14, UR62 ;  /* 0x0000003e000e7c02 */ /* 0x000fe20008000f00 */
[----:B-----5:R-:W-:Y:S10]  /*67f0*/  ENDCOLLECTIVE ;  /* 0x000000000000791b */ /* 0x020ff40003800000 */
.L_x_143:
[----:B------:R-:W-:Y:S05]  /*6800*/  BSYNC B1 ;  /* 0x0000000000017941 */ /* 0x000fea0003800000 */
.L_x_142:
[----:B------:R-:W-:Y:S05]  /*6810*/  BRA `(.L_x_144) ;  /* 0xffffffe000047947 */ /* 0x000fea000383ffff */
.L_x_95:
[----:B-1----:R1:W2:Y:S02]  /*6820*/  SYNCS.PHASECHK.TRANS64.TRYWAIT P1, [R12+URZ+0x100], R5 ;  /* 0x000100050c0075a7 */ /* 0x0022a4000802017f */
[----:B--2---:R-:W-:Y:S05]  /*6830*/  @!P1 NANOSLEEP.SYNCS 0x989680 ;  /* 0x009896800000995d */ /* 0x004fea0003900000 */
[----:B------:R-:W2:Y:S02]  /*6840*/  @!P1 SYNCS.PHASECHK.TRANS64 P1, [R12+URZ+0x100], R5 ;  /* 0x000100050c0095a7 */ /* 0x000ea4000802007f */
[----:B--2---:R-:W-:Y:S05]  /*6850*/  @!P1 BRA `(.L_x_95) ;  /* 0xfffffffc00f09947 */ /* 0x004fea000383ffff */
[----:B------:R-:W-:Y:S05]  /*6860*/  BRA `(.L_x_145) ;  /* 0xffffffe0003c7947 */ /* 0x000fea000383ffff */
.L_x_104:
[----:B------:R-:W-:Y:S01]  /*6870*/  BSSY B0, `(.L_x_146) ;  /* 0x0000006000007945 */ /* 0x000fe20003800000 */
[----:B------:R-:W-:-:S07]  /*6880*/  IMAD.MOV.U32 R15, RZ, RZ, -0x1 ;  /* 0xffffffffff0f7424 */ /* 0x000fce00078e00ff */
[----:B-----5:R-:W-:Y:S05]  /*6890*/  WARPSYNC.COLLECTIVE R15, `(.L_x_147) ;  /* 0x000000000f0c7348 */ /* 0x020fea0003c00000 */
[----:B------:R-:W-:Y:S02]  /*68a0*/  ELECT P6, UR62, PT ;  /* 0x00000000003e782f */ /* 0x000fe400038c0000 */
[----:B------:R-:W-:Y:S01]  /*68b0*/  MOV R14, UR62 ;  /* 0x0000003e000e7c02 */ /* 0x000fe20008000f00 */
[----:B-----5:R-:W-:Y:S10]  /*68c0*/  ENDCOLLECTIVE ;  /* 0x000000000000791b */ /* 0x020ff40003800000 */
.L_x_147:
[----:B------:R-:W-:Y:S05]  /*68d0*/  BSYNC B0 ;  /* 0x0000000000007941 */ /* 0x000fea0003800000 */
.L_x_146:
[----:B------:R-:W-:Y:S05]  /*68e0*/  BRA `(.L_x_148) ;  /* 0xffffffe800b07947 */ /* 0x000fea000383ffff */
.L_x_108:
[----:B0-----:R0:W1:Y:S02]  /*68f0*/  SYNCS.PHASECHK.TRANS64.TRYWAIT P0, [R7+URZ], R2 ;  /* 0x00000002070075a7 */ /* 0x001064000800017f */
[----:B-1----:R-:W-:Y:S05]  /*6900*/  @!P0 NANOSLEEP.SYNCS 0x989680 ;  /* 0x009896800000895d */ /* 0x002fea0003900000 */
[----:B------:R-:W1:Y:S02]  /*6910*/  @!P0 SYNCS.PHASECHK.TRANS64 P0, [R7+URZ], R2 ;  /* 0x00000002070085a7 */ /* 0x000e64000800007f */
[----:B-1----:R-:W-:Y:S05]  /*6920*/  @!P0 BRA `(.L_x_108) ;  /* 0xfffffffc00f08947 */ /* 0x002fea000383ffff */
[----:B------:R-:W-:Y:S05]  /*6930*/  BRA `(.L_x_149) ;  /* 0xffffffe800f47947 */ /* 0x000fea000383ffff */
.L_x_109:
[----:B0-----:R0:W1:Y:S02]  /*6940*/  SYNCS.PHASECHK.TRANS64.TRYWAIT P0, [R9+URZ], R4 ;  /* 0x00000004090075a7 */ /* 0x001064000800017f */
[----:B-1----:R-:W-:Y:S05]  /*6950*/  @!P0 NANOSLEEP.SYNCS 0x989680 ;  /* 0x009896800000895d */ /* 0x002fea0003900000 */
[----:B------:R-:W1:Y:S02]  /*6960*/  @!P0 SYNCS.PHASECHK.TRANS64 P0, [R9+URZ], R4 ;  /* 0x00000004090085a7 */ /* 0x000e64000800007f */
[----:B-1----:R-:W-:Y:S05]  /*6970*/  @!P0 BRA `(.L_x_109) ;  /* 0xfffffffc00f08947 */ /* 0x002fea000383ffff */
[----:B------:R-:W-:Y:S05]  /*6980*/  BRA `(.L_x_150) ;  /* 0xffffffec00047947 */ /* 0x000fea000383ffff */
.L_x_110:
[----:B0-----:R0:W1:Y:S02]  /*6990*/  SYNCS.PHASECHK.TRANS64.TRYWAIT P0, [R6+URZ], R5 ;  /* 0x00000005060075a7 */ /* 0x001064000800017f */
[----:B-1----:R-:W-:Y:S05]  /*69a0*/  @!P0 NANOSLEEP.SYNCS 0x989680 ;  /* 0x009896800000895d */ /* 0x002fea0003900000 */
[----:B------:R-:W1:Y:S02]  /*69b0*/  @!P0 SYNCS.PHASECHK.TRANS64 P0, [R6+URZ], R5 ;  /* 0x00000005060085a7 */ /* 0x000e64000800007f */
[----:B-1----:R-:W-:Y:S05]  /*69c0*/  @!P0 BRA `(.L_x_110) ;  /* 0xfffffffc00f08947 */ /* 0x002fea000383ffff */
[----:B------:R-:W-:Y:S05]  /*69d0*/  BRA `(.L_x_151) ;  /* 0xffffffec00147947 */ /* 0x000fea000383ffff */
.L_x_111:
[----:B0-----:R0:W1:Y:S02]  /*69e0*/  SYNCS.PHASECHK.TRANS64.TRYWAIT P0, [R9+URZ], R4 ;  /* 0x00000004090075a7 */ /* 0x001064000800017f */
[----:B-1----:R-:W-:Y:S05]  /*69f0*/  @!P0 NANOSLEEP.SYNCS 0x989680 ;  /* 0x009896800000895d */ /* 0x002fea0003900000 */
[----:B------:R-:W1:Y:S02]  /*6a00*/  @!P0 SYNCS.PHASECHK.TRANS64 P0, [R9+URZ], R4 ;  /* 0x00000004090085a7 */ /* 0x000e64000800007f */
[----:B-1----:R-:W-:Y:S05]  /*6a10*/  @!P0 BRA `(.L_x_111) ;  /* 0xfffffffc00f08947 */ /* 0x002fea000383ffff */
[----:B------:R-:W-:Y:S05]  /*6a20*/  BRA `(.L_x_152) ;  /* 0xffffffec00247947 */ /* 0x000fea000383ffff */
.L_x_112:
[----:B0-----:R0:W1:Y:S02]  /*6a30*/  SYNCS.PHASECHK.TRANS64.TRYWAIT P0, [R6+URZ], R5 ;  /* 0x00000005060075a7 */ /* 0x001064000800017f */
[----:B-1----:R-:W-:Y:S05]  /*6a40*/  @!P0 NANOSLEEP.SYNCS 0x989680 ;  /* 0x009896800000895d */ /* 0x002fea0003900000 */
[----:B------:R-:W1:Y:S02]  /*6a50*/  @!P0 SYNCS.PHASECHK.TRANS64 P0, [R6+URZ], R5 ;  /* 0x00000005060085a7 */ /* 0x000e64000800007f */
[----:B-1----:R-:W-:Y:S05]  /*6a60*/  @!P0 BRA `(.L_x_112) ;  /* 0xfffffffc00f08947 */ /* 0x002fea000383ffff */
[----:B------:R-:W-:Y:S05]  /*6a70*/  BRA `(.L_x_153) ;  /* 0xffffffec00347947 */ /* 0x000fea000383ffff */
.L_x_113:
[----:B0-----:R0:W1:Y:S02]  /*6a80*/  SYNCS.PHASECHK.TRANS64.TRYWAIT P0, [R9+URZ], R4 ;  /* 0x00000004090075a7 */ /* 0x001064000800017f */
[----:B-1----:R-:W-:Y:S05]  /*6a90*/  @!P0 NANOSLEEP.SYNCS 0x989680 ;  /* 0x009896800000895d */ /* 0x002fea0003900000 */
[----:B------:R-:W1:Y:S02]  /*6aa0*/  @!P0 SYNCS.PHASECHK.TRANS64 P0, [R9+URZ], R4 ;  /* 0x00000004090085a7 */ /* 0x000e64000800007f */
[----:B-1----:R-:W-:Y:S05]  /*6ab0*/  @!P0 BRA `(.L_x_113) ;  /* 0xfffffffc00f08947 */ /* 0x002fea000383ffff */
[----:B------:R-:W-:Y:S05]  /*6ac0*/  BRA `(.L_x_154) ;  /* 0xffffffec00447947 */ /* 0x000fea000383ffff */
.L_x_114:
[----:B0-----:R0:W1:Y:S02]  /*6ad0*/  SYNCS.PHASECHK.TRANS64.TRYWAIT P0, [R6+URZ], R5 ;  /* 0x00000005060075a7 */ /* 0x001064000800017f */
[----:B-1----:R-:W-:Y:S05]  /*6ae0*/  @!P0 NANOSLEEP.SYNCS 0x989680 ;  /* 0x009896800000895d */ /* 0x002fea0003900000 */
[----:B------:R-:W1:Y:S02]  /*6af0*/  @!P0 SYNCS.PHASECHK.TRANS64 P0, [R6+URZ], R5 ;  /* 0x00000005060085a7 */ /* 0x000e64000800007f */
[----:B-1----:R-:W-:Y:S05]  /*6b00*/  @!P0 BRA `(.L_x_114) ;  /* 0xfffffffc00f08947 */ /* 0x002fea000383ffff */
[----:B------:R-:W-:Y:S05]  /*6b10*/  BRA `(.L_x_155) ;  /* 0xffffffec00547947 */ /* 0x000fea000383ffff */
.L_x_115:
[----:B0-----:R0:W1:Y:S02]  /*6b20*/  SYNCS.PHASECHK.TRANS64.TRYWAIT P0, [R9+URZ], R4 ;  /* 0x00000004090075a7 */ /* 0x001064000800017f */
[----:B-1----:R-:W-:Y:S05]  /*6b30*/  @!P0 NANOSLEEP.SYNCS 0x989680 ;  /* 0x009896800000895d */ /* 0x002fea0003900000 */
[----:B------:R-:W1:Y:S02]  /*6b40*/  @!P0 SYNCS.PHASECHK.TRANS64 P0, [R9+URZ], R4 ;  /* 0x00000004090085a7 */ /* 0x000e64000800007f */
[----:B-1----:R-:W-:Y:S05]  /*6b50*/  @!P0 BRA `(.L_x_115) ;  /* 0xfffffffc00f08947 */ /* 0x002fea000383ffff */
[----:B------:R-:W-:Y:S05]  /*6b60*/  BRA `(.L_x_156) ;  /* 0xffffffec00647947 */ /* 0x000fea000383ffff */
.L_x_116:
[----:B0-----:R0:W1:Y:S02]  /*6b70*/  SYNCS.PHASECHK.TRANS64.TRYWAIT P0, [R6+URZ], R5 ;  /* 0x00000005060075a7 */ /* 0x001064000800017f */
[----:B-1----:R-:W-:Y:S05]  /*6b80*/  @!P0 NANOSLEEP.SYNCS 0x989680 ;  /* 0x009896800000895d */ /* 0x002fea0003900000 */
[----:B------:R-:W1:Y:S02]  /*6b90*/  @!P0 SYNCS.PHASECHK.TRANS64 P0, [R6+URZ], R5 ;  /* 0x00000005060085a7 */ /* 0x000e64000800007f */
[----:B-1----:R-:W-:Y:S05]  /*6ba0*/  @!P0 BRA `(.L_x_116) ;  /* 0xfffffffc00f08947 */ /* 0x002fea000383ffff */
[----:B------:R-:W-:Y:S05]  /*6bb0*/  BRA `(.L_x_157) ;  /* 0xffffffec00747947 */ /* 0x000fea000383ffff */
.L_x_117:
[----:B0-----:R0:W1:Y:S02]  /*6bc0*/  SYNCS.PHASECHK.TRANS64.TRYWAIT P0, [R9+URZ], R4 ;  /* 0x00000004090075a7 */ /* 0x001064000800017f */
[----:B-1----:R-:W-:Y:S05]  /*6bd0*/  @!P0 NANOSLEEP.SYNCS 0x989680 ;  /* 0x009896800000895d */ /* 0x002fea0003900000 */
[----:B------:R-:W1:Y:S02]  /*6be0*/  @!P0 SYNCS.PHASECHK.TRANS64 P0, [R9+URZ], R4 ;  /* 0x00000004090085a7 */ /* 0x000e64000800007f */
[----:B-1----:R-:W-:Y:S05]  /*6bf0*/  @!P0 BRA `(.L_x_117) ;  /* 0xfffffffc00f08947 */ /* 0x002fea000383ffff */
[----:B------:R-:W-:Y:S05]  /*6c00*/  BRA `(.L_x_158) ;  /* 0xffffffec00847947 */ /* 0x000fea000383ffff */
.L_x_118:
[----:B0-----:R0:W1:Y:S02]  /*6c10*/  SYNCS.PHASECHK.TRANS64.TRYWAIT P0, [R6+URZ], R5 ;  /* 0x00000005060075a7 */ /* 0x001064000800017f */
[----:B-1----:R-:W-:Y:S05]  /*6c20*/  @!P0 NANOSLEEP.SYNCS 0x989680 ;  /* 0x009896800000895d */ /* 0x002fea0003900000 */
[----:B------:R-:W1:Y:S02]  /*6c30*/  @!P0 SYNCS.PHASECHK.TRANS64 P0, [R6+URZ], R5 ;  /* 0x00000005060085a7 */ /* 0x000e64000800007f */
[----:B-1----:R-:W-:Y:S05]  /*6c40*/  @!P0 BRA `(.L_x_118) ;  /* 0xfffffffc00f08947 */ /* 0x002fea000383ffff */
[----:B------:R-:W-:Y:S05]  /*6c50*/  BRA `(.L_x_159) ;  /* 0xffffffec00947947 */ /* 0x000fea000383ffff */
.L_x_119:
[----:B0-----:R0:W1:Y:S02]  /*6c60*/  SYNCS.PHASECHK.TRANS64.TRYWAIT P0, [R9+URZ], R4 ;  /* 0x00000004090075a7 */ /* 0x001064000800017f */
[----:B-1----:R-:W-:Y:S05]  /*6c70*/  @!P0 NANOSLEEP.SYNCS 0x989680 ;  /* 0x009896800000895d */ /* 0x002fea0003900000 */
[----:B------:R-:W1:Y:S02]  /*6c80*/  @!P0 SYNCS.PHASECHK.TRANS64 P0, [R9+URZ], R4 ;  /* 0x00000004090085a7 */ /* 0x000e64000800007f */
[----:B-1----:R-:W-:Y:S05]  /*6c90*/  @!P0 BRA `(.L_x_119) ;  /* 0xfffffffc00f08947 */ /* 0x002fea000383ffff */
[----:B------:R-:W-:Y:S05]  /*6ca0*/  BRA `(.L_x_160) ;  /* 0xffffffec00a47947 */ /* 0x000fea000383ffff */
.L_x_120:
[----:B0-----:R0:W1:Y:S02]  /*6cb0*/  SYNCS.PHASECHK.TRANS64.TRYWAIT P0, [R6+URZ], R5 ;  /* 0x00000005060075a7 */ /* 0x001064000800017f */
[----:B-1----:R-:W-:Y:S05]  /*6cc0*/  @!P0 NANOSLEEP.SYNCS 0x989680 ;  /* 0x009896800000895d */ /* 0x002fea0003900000 */
[----:B------:R-:W1:Y:S02]  /*6cd0*/  @!P0 SYNCS.PHASECHK.TRANS64 P0, [R6+URZ], R5 ;  /* 0x00000005060085a7 */ /* 0x000e64000800007f */
[----:B-1----:R-:W-:Y:S05]  /*6ce0*/  @!P0 BRA `(.L_x_120) ;  /* 0xfffffffc00f08947 */ /* 0x002fea000383ffff */
[----:B------:R-:W-:Y:S05]  /*6cf0*/  BRA `(.L_x_161) ;  /* 0xffffffec00b47947 */ /* 0x000fea000383ffff */
.L_x_121:
[----:B0-----:R0:W1:Y:S02]  /*6d00*/  SYNCS.PHASECHK.TRANS64.TRYWAIT P0, [R9+URZ], R4 ;  /* 0x00000004090075a7 */ /* 0x001064000800017f */
[----:B-1----:R-:W-:Y:S05]  /*6d10*/  @!P0 NANOSLEEP.SYNCS 0x989680 ;  /* 0x009896800000895d */ /* 0x002fea0003900000 */
[----:B------:R-:W1:Y:S02]  /*6d20*/  @!P0 SYNCS.PHASECHK.TRANS64 P0, [R9+URZ], R4 ;  /* 0x00000004090085a7 */ /* 0x000e64000800007f */
[----:B-1----:R-:W-:Y:S05]  /*6d30*/  @!P0 BRA `(.L_x_121) ;  /* 0xfffffffc00f08947 */ /* 0x002fea000383ffff */
[----:B------:R-:W-:Y:S05]  /*6d40*/  BRA `(.L_x_162) ;  /* 0xffffffec00c47947 */ /* 0x000fea000383ffff */
.L_x_122:
[----:B0-----:R0:W1:Y:S02]  /*6d50*/  SYNCS.PHASECHK.TRANS64.TRYWAIT P0, [R6+URZ], R5 ;  /* 0x00000005060075a7 */ /* 0x001064000800017f */
[----:B-1----:R-:W-:Y:S05]  /*6d60*/  @!P0 NANOSLEEP.SYNCS 0x989680 ;  /* 0x009896800000895d */ /* 0x002fea0003900000 */
[----:B------:R-:W1:Y:S02]  /*6d70*/  @!P0 SYNCS.PHASECHK.TRANS64 P0, [R6+URZ], R5 ;  /* 0x00000005060085a7 */ /* 0x000e64000800007f */
[----:B-1----:R-:W-:Y:S05]  /*6d80*/  @!P0 BRA `(.L_x_122) ;  /* 0xfffffffc00f08947 */ /* 0x002fea000383ffff */
[----:B------:R-:W-:Y:S05]  /*6d90*/  BRA `(.L_x_163) ;  /* 0xffffffec00d47947 */ /* 0x000fea000383ffff */
.L_x_123:
[----:B0-----:R0:W1:Y:S02]  /*6da0*/  SYNCS.PHASECHK.TRANS64.TRYWAIT P0, [R9+URZ], R4 ;  /* 0x00000004090075a7 */ /* 0x001064000800017f */
[----:B-1----:R-:W-:Y:S05]  /*6db0*/  @!P0 NANOSLEEP.SYNCS 0x989680 ;  /* 0x009896800000895d */ /* 0x002fea0003900000 */
[----:B------:R-:W1:Y:S02]  /*6dc0*/  @!P0 SYNCS.PHASECHK.TRANS64 P0, [R9+URZ], R4 ;  /* 0x00000004090085a7 */ /* 0x000e64000800007f */
[----:B-1----:R-:W-:Y:S05]  /*6dd0*/  @!P0 BRA `(.L_x_123) ;  /* 0xfffffffc00f08947 */ /* 0x002fea000383ffff */
[----:B------:R-:W-:Y:S05]  /*6de0*/  BRA `(.L_x_164) ;  /* 0xffffffec00e47947 */ /* 0x000fea000383ffff */
.L_x_124:
[----:B0-----:R0:W1:Y:S02]  /*6df0*/  SYNCS.PHASECHK.TRANS64.TRYWAIT P0, [R6+URZ], R5 ;  /* 0x00000005060075a7 */ /* 0x001064000800017f */
[----:B-1----:R-:W-:Y:S05]  /*6e00*/  @!P0 NANOSLEEP.SYNCS 0x989680 ;  /* 0x009896800000895d */ /* 0x002fea0003900000 */
[----:B------:R-:W1:Y:S02]  /*6e10*/  @!P0 SYNCS.PHASECHK.TRANS64 P0, [R6+URZ], R5 ;  /* 0x00000005060085a7 */ /* 0x000e64000800007f */
[----:B-1----:R-:W-:Y:S05]  /*6e20*/  @!P0 BRA `(.L_x_124) ;  /* 0xfffffffc00f08947 */ /* 0x002fea000383ffff */
[----:B------:R-:W-:Y:S05]  /*6e30*/  BRA `(.L_x_165) ;  /* 0xffffffec00f47947 */ /* 0x000fea000383ffff */
.L_x_125:
[----:B0-----:R0:W1:Y:S02]  /*6e40*/  SYNCS.PHASECHK.TRANS64.TRYWAIT P0, [R9+URZ], R4 ;  /* 0x00000004090075a7 */ /* 0x001064000800017f */
[----:B-1----:R-:W-:Y:S05]  /*6e50*/  @!P0 NANOSLEEP.SYNCS 0x989680 ;  /* 0x009896800000895d */ /* 0x002fea0003900000 */
[----:B------:R-:W1:Y:S02]  /*6e60*/  @!P0 SYNCS.PHASECHK.TRANS64 P0, [R9+URZ], R4 ;  /* 0x00000004090085a7 */ /* 0x000e64000800007f */
[----:B-1----:R-:W-:Y:S05]  /*6e70*/  @!P0 BRA `(.L_x_125) ;  /* 0xfffffffc00f08947 */ /* 0x002fea000383ffff */
[----:B------:R-:W-:Y:S05]  /*6e80*/  BRA `(.L_x_166) ;  /* 0xfffffff000047947 */ /* 0x000fea000383ffff */
.L_x_126:
[----:B0-----:R0:W1:Y:S02]  /*6e90*/  SYNCS.PHASECHK.TRANS64.TRYWAIT P0, [R6+URZ], R5 ;  /* 0x00000005060075a7 */ /* 0x001064000800017f */
[----:B-1----:R-:W-:Y:S05]  /*6ea0*/  @!P0 NANOSLEEP.SYNCS 0x989680 ;  /* 0x009896800000895d */ /* 0x002fea0003900000 */
[----:B------:R-:W1:Y:S02]  /*6eb0*/  @!P0 SYNCS.PHASECHK.TRANS64 P0, [R6+URZ], R5 ;  /* 0x00000005060085a7 */ /* 0x000e64000800007f */
[----:B-1----:R-:W-:Y:S05]  /*6ec0*/  @!P0 BRA `(.L_x_126) ;  /* 0xfffffffc00f08947 */ /* 0x002fea000383ffff */
[----:B------:R-:W-:Y:S05]  /*6ed0*/  BRA `(.L_x_167) ;  /* 0xfffffff000147947 */ /* 0x000fea000383ffff */
.L_x_127:
[----:B0-----:R0:W1:Y:S02]  /*6ee0*/  SYNCS.PHASECHK.TRANS64.TRYWAIT P0, [R9+URZ], R4 ;  /* 0x00000004090075a7 */ /* 0x001064000800017f */
[----:B-1----:R-:W-:Y:S05]  /*6ef0*/  @!P0 NANOSLEEP.SYNCS 0x989680 ;  /* 0x009896800000895d */ /* 0x002fea0003900000 */
[----:B------:R-:W1:Y:S02]  /*6f00*/  @!P0 SYNCS.PHASECHK.TRANS64 P0, [R9+URZ], R4 ;  /* 0x00000004090085a7 */ /* 0x000e64000800007f */
[----:B-1----:R-:W-:Y:S05]  /*6f10*/  @!P0 BRA `(.L_x_127) ;  /* 0xfffffffc00f08947 */ /* 0x002fea000383ffff */
[----:B------:R-:W-:Y:S05]  /*6f20*/  BRA `(.L_x_168) ;  /* 0xfffffff000247947 */ /* 0x000fea000383ffff */
.L_x_128:
[----:B0-----:R0:W1:Y:S02]  /*6f30*/  SYNCS.PHASECHK.TRANS64.TRYWAIT P0, [R6+URZ], R5 ;  /* 0x00000005060075a7 */ /* 0x001064000800017f */
[----:B-1----:R-:W-:Y:S05]  /*6f40*/  @!P0 NANOSLEEP.SYNCS 0x989680 ;  /* 0x009896800000895d */ /* 0x002fea0003900000 */
[----:B------:R-:W1:Y:S02]  /*6f50*/  @!P0 SYNCS.PHASECHK.TRANS64 P0, [R6+URZ], R5 ;  /* 0x00000005060085a7 */ /* 0x000e64000800007f */
[----:B-1----:R-:W-:Y:S05]  /*6f60*/  @!P0 BRA `(.L_x_128) ;  /* 0xfffffffc00f08947 */ /* 0x002fea000383ffff */
[----:B------:R-:W-:Y:S05]  /*6f70*/  BRA `(.L_x_169) ;  /* 0xfffffff000347947 */ /* 0x000fea000383ffff */
.L_x_129:
[----:B0-----:R0:W1:Y:S02]  /*6f80*/  SYNCS.PHASECHK.TRANS64.TRYWAIT P0, [R9+URZ], R4 ;  /* 0x00000004090075a7 */ /* 0x001064000800017f */
[----:B-1----:R-:W-:Y:S05]  /*6f90*/  @!P0 NANOSLEEP.SYNCS 0x989680 ;  /* 0x009896800000895d */ /* 0x002fea0003900000 */
[----:B------:R-:W1:Y:S02]  /*6fa0*/  @!P0 SYNCS.PHASECHK.TRANS64 P0, [R9+URZ], R4 ;  /* 0x00000004090085a7 */ /* 0x000e64000800007f */
[----:B-1----:R-:W-:Y:S05]  /*6fb0*/  @!P0 BRA `(.L_x_129) ;  /* 0xfffffffc00f08947 */ /* 0x002fea000383ffff */
[----:B------:R-:W-:Y:S05]  /*6fc0*/  BRA `(.L_x_170) ;  /* 0xfffffff000447947 */ /* 0x000fea000383ffff */
.L_x_130:
[----:B0-----:R0:W1:Y:S02]  /*6fd0*/  SYNCS.PHASECHK.TRANS64.TRYWAIT P0, [R6+URZ], R5 ;  /* 0x00000005060075a7 */ /* 0x001064000800017f */
[----:B-1----:R-:W-:Y:S05]  /*6fe0*/  @!P0 NANOSLEEP.SYNCS 0x989680 ;  /* 0x009896800000895d */ /* 0x002fea0003900000 */
[----:B------:R-:W1:Y:S02]  /*6ff0*/  @!P0 SYNCS.PHASECHK.TRANS64 P0, [R6+URZ], R5 ;  /* 0x00000005060085a7 */ /* 0x000e64000800007f */
[----:B-1----:R-:W-:Y:S05]  /*7000*/  @!P0 BRA `(.L_x_130) ;  /* 0xfffffffc00f08947 */ /* 0x002fea000383ffff */
[----:B------:R-:W-:Y:S05]  /*7010*/  BRA `(.L_x_171) ;  /* 0xfffffff000547947 */ /* 0x000fea000383ffff */
.L_x_131:
[----:B0-----:R0:W1:Y:S02]  /*7020*/  SYNCS.PHASECHK.TRANS64.TRYWAIT P0, [R9+URZ], R4 ;  /* 0x00000004090075a7 */ /* 0x001064000800017f */
[----:B-1----:R-:W-:Y:S05]  /*7030*/  @!P0 NANOSLEEP.SYNCS 0x989680 ;  /* 0x009896800000895d */ /* 0x002fea0003900000 */
[----:B------:R-:W1:Y:S02]  /*7040*/  @!P0 SYNCS.PHASECHK.TRANS64 P0, [R9+URZ], R4 ;  /* 0x00000004090085a7 */ /* 0x000e64000800007f */
[----:B-1----:R-:W-:Y:S05]  /*7050*/  @!P0 BRA `(.L_x_131) ;  /* 0xfffffffc00f08947 */ /* 0x002fea000383ffff */
[----:B------:R-:W-:Y:S05]  /*7060*/  BRA `(.L_x_172) ;  /* 0xfffffff000647947 */ /* 0x000fea000383ffff */
.L_x_132:
[----:B0-----:R0:W1:Y:S02]  /*7070*/  SYNCS.PHASECHK.TRANS64.TRYWAIT P0, [R6+URZ], R5 ;  /* 0x00000005060075a7 */ /* 0x001064000800017f */
[----:B-1----:R-:W-:Y:S05]  /*7080*/  @!P0 NANOSLEEP.SYNCS 0x989680 ;  /* 0x009896800000895d */ /* 0x002fea0003900000 */
[----:B------:R-:W1:Y:S02]  /*7090*/  @!P0 SYNCS.PHASECHK.TRANS64 P0, [R6+URZ], R5 ;  /* 0x00000005060085a7 */ /* 0x000e64000800007f */
[----:B-1----:R-:W-:Y:S05]  /*70a0*/  @!P0 BRA `(.L_x_132) ;  /* 0xfffffffc00f08947 */ /* 0x002fea000383ffff */
[----:B------:R-:W-:Y:S05]  /*70b0*/  BRA `(.L_x_173) ;  /* 0xfffffff000747947 */ /* 0x000fea000383ffff */
.L_x_133:
[----:B0-----:R0:W1:Y:S02]  /*70c0*/  SYNCS.PHASECHK.TRANS64.TRYWAIT P0, [R9+URZ], R4 ;  /* 0x00000004090075a7 */ /* 0x001064000800017f */
[----:B-1----:R-:W-:Y:S05]  /*70d0*/  @!P0 NANOSLEEP.SYNCS 0x989680 ;  /* 0x009896800000895d */ /* 0x002fea0003900000 */
[----:B------:R-:W1:Y:S02]  /*70e0*/  @!P0 SYNCS.PHASECHK.TRANS64 P0, [R9+URZ], R4 ;  /* 0x00000004090085a7 */ /* 0x000e64000800007f */
[----:B-1----:R-:W-:Y:S05]  /*70f0*/  @!P0 BRA `(.L_x_133) ;  /* 0xfffffffc00f08947 */ /* 0x002fea000383ffff */
[----:B------:R-:W-:Y:S05]  /*7100*/  BRA `(.L_x_174) ;  /* 0xfffffff000847947 */ /* 0x000fea000383ffff */
.L_x_134:
[----:B0-----:R0:W1:Y:S02]  /*7110*/  SYNCS.PHASECHK.TRANS64.TRYWAIT P0, [R6+URZ], R5 ;  /* 0x00000005060075a7 */ /* 0x001064000800017f */
[----:B-1----:R-:W-:Y:S05]  /*7120*/  @!P0 NANOSLEEP.SYNCS 0x989680 ;  /* 0x009896800000895d */ /* 0x002fea0003900000 */
[----:B------:R-:W1:Y:S02]  /*7130*/  @!P0 SYNCS.PHASECHK.TRANS64 P0, [R6+URZ], R5 ;  /* 0x00000005060085a7 */ /* 0x000e64000800007f */
[----:B-1----:R-:W-:Y:S05]  /*7140*/  @!P0 BRA `(.L_x_134) ;  /* 0xfffffffc00f08947 */ /* 0x002fea000383ffff */
[----:B------:R-:W-:Y:S05]  /*7150*/  BRA `(.L_x_175) ;  /* 0xfffffff000947947 */ /* 0x000fea000383ffff */
.L_x_135:
[----:B0-----:R0:W1:Y:S02]  /*7160*/  SYNCS.PHASECHK.TRANS64.TRYWAIT P0, [R9+URZ], R4 ;  /* 0x00000004090075a7 */ /* 0x001064000800017f */
[----:B-1----:R-:W-:Y:S05]  /*7170*/  @!P0 NANOSLEEP.SYNCS 0x989680 ;  /* 0x009896800000895d */ /* 0x002fea0003900000 */
[----:B------:R-:W1:Y:S02]  /*7180*/  @!P0 SYNCS.PHASECHK.TRANS64 P0, [R9+URZ], R4 ;  /* 0x00000004090085a7 */ /* 0x000e64000800007f */
[----:B-1----:R-:W-:Y:S05]  /*7190*/  @!P0 BRA `(.L_x_135) ;  /* 0xfffffffc00f08947 */ /* 0x002fea000383ffff */
[----:B------:R-:W-:Y:S05]  /*71a0*/  BRA `(.L_x_176) ;  /* 0xfffffff000a47947 */ /* 0x000fea000383ffff */
.L_x_136:
[----:B0-----:R0:W1:Y:S02]  /*71b0*/  SYNCS.PHASECHK.TRANS64.TRYWAIT P0, [R6+URZ], R5 ;  /* 0x00000005060075a7 */ /* 0x001064000800017f */
[----:B-1----:R-:W-:Y:S05]  /*71c0*/  @!P0 NANOSLEEP.SYNCS 0x989680 ;  /* 0x009896800000895d */ /* 0x002fea0003900000 */
[----:B------:R-:W1:Y:S02]  /*71d0*/  @!P0 SYNCS.PHASECHK.TRANS64 P0, [R6+URZ], R5 ;  /* 0x00000005060085a7 */ /* 0x000e64000800007f */
[----:B-1----:R-:W-:Y:S05]  /*71e0*/  @!P0 BRA `(.L_x_136) ;  /* 0xfffffffc00f08947 */ /* 0x002fea000383ffff */
[----:B------:R-:W-:Y:S05]  /*71f0*/  BRA `(.L_x_177) ;  /* 0xfffffff000b47947 */ /* 0x000fea000383ffff */
.L_x_137:
[----:B0-----:R0:W1:Y:S02]  /*7200*/  SYNCS.PHASECHK.TRANS64.TRYWAIT P0, [R9+URZ], R4 ;  /* 0x00000004090075a7 */ /* 0x001064000800017f */
[----:B-1----:R-:W-:Y:S05]  /*7210*/  @!P0 NANOSLEEP.SYNCS 0x989680 ;  /* 0x009896800000895d */ /* 0x002fea0003900000 */
[----:B------:R-:W1:Y:S02]  /*7220*/  @!P0 SYNCS.PHASECHK.TRANS64 P0, [R9+URZ], R4 ;  /* 0x00000004090085a7 */ /* 0x000e64000800007f */
[----:B-1----:R-:W-:Y:S05]  /*7230*/  @!P0 BRA `(.L_x_137) ;  /* 0xfffffffc00f08947 */ /* 0x002fea000383ffff */
[----:B------:R-:W-:Y:S05]  /*7240*/  BRA `(.L_x_178) ;  /* 0xfffffff000c47947 */ /* 0x000fea000383ffff */
.L_x_138:
[----:B-1----:R1:W2:Y:S02]  /*7250*/  SYNCS.PHASECHK.TRANS64.TRYWAIT P0, [R6+URZ], R5 ;  /* 0x00000005060075a7 */ /* 0x0022a4000800017f */
[----:B--2---:R-:W-:Y:S05]  /*7260*/  @!P0 NANOSLEEP.SYNCS 0x989680 ;  /* 0x009896800000895d */ /* 0x004fea0003900000 */
[----:B------:R-:W2:Y:S02]  /*7270*/  @!P0 SYNCS.PHASECHK.TRANS64 P0, [R6+URZ], R5 ;  /* 0x00000005060085a7 */ /* 0x000ea4000800007f */
[----:B--2---:R-:W-:Y:S05]  /*7280*/  @!P0 BRA `(.L_x_138) ;  /* 0xfffffffc00f08947 */ /* 0x004fea000383ffff */
[----:B------:R-:W-:Y:S05]  /*7290*/  BRA `(.L_x_179) ;  /* 0xfffffff000cc7947 */ /* 0x000fea000383ffff */
.L_x_180:
[----:B------:R-:W-:-:S00]  /*72a0*/  BRA `(.L_x_180) ;  /* 0xfffffffc00fc7947 */ /* 0x000fc0000383ffff */
[----:B------:R-:W-:-:S00]  /*72b0*/  NOP ;  /* 0x0000000000007918 */ /* 0x000fc00000000000 */
        /* <DEDUP_REMOVED lines=12> */
.L_x_181:


//--------------------- .nv.global.init           --------------------------
	.section	.nv.global.init,"aw",@progbits
.nv.global.init:
	.type		$str$22,@object
	.size		$str$22,($str$23 - $str$22)
$str$22:
        /*0000*/ 	.byte	0x6b, 0x5f, 0x74, 0x69, 0x6c, 0x65, 0x5f, 0x63, 0x6f, 0x75, 0x6e, 0x74, 0x20, 0x3e, 0x3d, 0x20
        /*0010*/ 	.byte	0x31, 0x00
	.type		$str$23,@object
	.size		$str$23,(__unnamed_1 - $str$23)
$str$23:
        /*0012*/ 	.byte	0x2f, 0x74, 0x6d, 0x70, 0x2f, 0x63, 0x75, 0x74, 0x6c, 0x61, 0x73, 0x73, 0x5f, 0x73, 0x77, 0x65
        /*0022*/ 	.byte	0x65, 0x70, 0x5f, 0x73, 0x72, 0x63, 0x2f, 0x69, 0x6e, 0x63, 0x6c, 0x75, 0x64, 0x65, 0x2f, 0x63
        /*0032*/ 	.byte	0x75, 0x74, 0x6c, 0x61, 0x73, 0x73, 0x2f, 0x67, 0x65, 0x6d, 0x6d, 0x2f, 0x63, 0x6f, 0x6c, 0x6c
        /*0042*/ 	.byte	0x65, 0x63, 0x74, 0x69, 0x76, 0x65, 0x2f, 0x73, 0x6d, 0x39, 0x30, 0x5f, 0x6d, 0x6d, 0x61, 0x5f
        /*0052*/ 	.byte	0x74, 0x6d, 0x61, 0x5f, 0x67, 0x6d, 0x6d, 0x61, 0x5f, 0x73, 0x73, 0x5f, 0x77, 0x61, 0x72, 0x70
        /*0062*/ 	.byte	0x73, 0x70, 0x65, 0x63, 0x69, 0x61, 0x6c, 0x69, 0x7a, 0x65, 0x64, 0x2e, 0x68, 0x70, 0x70, 0x00
	.type		__unnamed_1,@object
	.size		__unnamed_1,(.L_0 - __unnamed_1)
__unnamed_1:
        /*0072*/ 	.byte	0x76, 0x6f, 0x69, 0x64, 0x20, 0x63, 0x75, 0x74, 0x6c, 0x61, 0x73, 0x73, 0x3a, 0x3a, 0x67, 0x65
        /* <DEDUP_REMOVED lines=172> */
        /*0b42*/ 	.byte	0x79, 0x5d, 0x00
.L_0:


//--------------------- .nv.shared._ZN7cutlass13device_kernelINS_4gemm6kernel13GemmUniversalIN4cute5tupleIJiiiiEEENS1_10collective13CollectiveMmaINS1_34MainloopSm90TmaGmmaWarpSpecializedILi32ENS5_IJNS4_1CILi2EEENSA_ILi1EEESC_EEENS1_32KernelTmaWarpSpecializedPingpongEEENS5_IJNSA_ILi64EEENSA_ILi48EEESG_EEEaNS5_IJlSC_lEEEaSJ_NS4_8TiledMMAINS4_8MMA_AtomIJNS4_4SM904GMMA26MMA_64x16x32_S32S8S8_SS_TNEEEENS4_6LayoutINS5_IJSC_SC_SC_EEENS5_IJNSA_ILi0EEESS_SS_EEEEENS5_IJNS4_10UnderscoreESV_SV_EEEEENS4_13SM90_TMA_LOADENS4_14ComposedLayoutINS4_7SwizzleILi2ELi4ELi3EEENS4_18smem_ptr_flag_bitsILi8EEENSQ_INS5_IJNSA_ILi8EEESG_EEENS5_IJSG_SC_EEEEEEEvNS4_8identityENS4_23SM90_TMA_LOAD_MULTICASTES18_vS19_EENS_8epilogue10collective6detail29Sm90TmaWarpSpecializedAdapterINS1D_15DefaultEpilogueIaSJ_SJ_NS1C_6thread17LinearCombinationIaLi1EiiLNS1H_9ScaleType4KindE0ELNS_15FloatRoundStyleE2EaEENS1_15EpilogueDefaultEEEEEvvEEEEvNT_6ParamsE --------------------------
	.section	.nv.shared._ZN7cutlass13device_kernelINS_4gemm6kernel13GemmUniversalIN4cute5tupleIJiiiiEEENS1_10collective13CollectiveMmaINS1_34MainloopSm90TmaGmmaWarpSpecializedILi32ENS5_IJNS4_1CILi2EEENSA_ILi1EEESC_EEENS1_32KernelTmaWarpSpecializedPingpongEEENS5_IJNSA_ILi64EEENSA_ILi48EEESG_EEEaNS5_IJlSC_lEEEaSJ_NS4_8TiledMMAINS4_8MMA_AtomIJNS4_4SM904GMMA26MMA_64x16x32_S32S8S8_SS_TNEEEENS4_6LayoutINS5_IJSC_SC_SC_EEENS5_IJNSA_ILi0EEESS_SS_EEEEENS5_IJNS4_10UnderscoreESV_SV_EEEEENS4_13SM90_TMA_LOADENS4_14ComposedLayoutINS4_7SwizzleILi2ELi4ELi3EEENS4_18smem_ptr_flag_bitsILi8EEENSQ_INS5_IJNSA_ILi8EEESG_EEENS5_IJSG_SC_EEEEEEEvNS4_8identityENS4_23SM90_TMA_LOAD_MULTICASTES18_vS19_EENS_8epilogue10collective6detail29Sm90TmaWarpSpecializedAdapterINS1D_15DefaultEpilogueIaSJ_SJ_NS1C_6thread17LinearCombinationIaLi1EiiLNS1H_9ScaleType4KindE0ELNS_15FloatRoundStyleE2EaEENS1_15EpilogueDefaultEEEEEvvEEEEvNT_6ParamsE,"aw",@nobits
	.sectionflags	@""
	.align	16
	.zero		1024


//--------------------- .nv.shared.reserved.0     --------------------------
	.section	.nv.shared.reserved.0,"aw",@nobits
	.weak		__nv_reservedSMEM_offset_0_alias
	.size		__nv_reservedSMEM_offset_0_alias, 0, 0
	.other		__nv_reservedSMEM_offset_0_alias,@"STO_CUDA_RESERVED_SHARED STV_DEFAULT"
__nv_reservedSMEM_offset_0_alias:
	.zero		0


//--------------------- .nv.global                --------------------------
	.section	.nv.global,"aw",@nobits
.nv.global:
	.type		_ZN40_INTERNAL_5850a188_4_k_cu_24f5b75b_146624cute1_E,@object
	.size		_ZN40_INTERNAL_5850a188_4_k_cu_24f5b75b_146624cute1_E,(_ZN40_INTERNAL_5850a188_4_k_cu_24f5b75b_146624cuda3std3__45__cpo6cbeginE - _ZN40_INTERNAL_5850a188_4_k_cu_24f5b75b_146624cute1_E)
_ZN40_INTERNAL_5850a188_4_k_cu_24f5b75b_146624cute1_E:
	.zero		1
	.type		_ZN40_INTERNAL_5850a188_4_k_cu_24f5b75b_146624cuda3std3__45__cpo6cbeginE,@object
	.size		_ZN40_INTERNAL_5850a188_4_k_cu_24f5b75b_146624cuda3std3__45__cpo6cbeginE,(_ZN40_INTERNAL_5850a188_4_k_cu_24f5b75b_146624cuda3std3__48in_placeE - _ZN40_INTERNAL_5850a188_4_k_cu_24f5b75b_146624cuda3std3__45__cpo6cbeginE)
_ZN40_INTERNAL_5850a188_4_k_cu_24f5b75b_146624cuda3std3__45__cpo6cbeginE:
	.zero		1
	.type		_ZN40_INTERNAL_5850a188_4_k_cu_24f5b75b_146624cuda3std3__48in_placeE,@object
	.size		_ZN40_INTERNAL_5850a188_4_k_cu_24f5b75b_146624cuda3std3__48in_placeE,(_ZN40_INTERNAL_5850a188_4_k_cu_24f5b75b_146624cuda3std6ranges3__45__cpo9iter_moveE - _ZN40_INTERNAL_5850a188_4_k_cu_24f5b75b_146624cuda3std3__48in_placeE)
_ZN40_INTERNAL_5850a188_4_k_cu_24f5b75b_146624cuda3std3__48in_placeE:
	.zero		1
	.type		_ZN40_INTERNAL_5850a188_4_k_cu_24f5b75b_146624cuda3std6ranges3__45__cpo9iter_moveE,@object
	.size		_ZN40_INTERNAL_5850a188_4_k_cu_24f5b75b_146624cuda3std6ranges3__45__cpo9iter_moveE,(_ZN40_INTERNAL_5850a188_4_k_cu_24f5b75b_146624cuda3std3__45__cpo5beginE - _ZN40_INTERNAL_5850a188_4_k_cu_24f5b75b_146624cuda3std6ranges3__45__cpo9iter_moveE)
_ZN40_INTERNAL_5850a188_4_k_cu_24f5b75b_146624cuda3std6ranges3__45__cpo9iter_moveE:
	.zero		1
	.type		_ZN40_INTERNAL_5850a188_4_k_cu_24f5b75b_146624cuda3std3__45__cpo5beginE,@object
	.size		_ZN40_INTERNAL_5850a188_4_k_cu_24f5b75b_146624cuda3std3__45__cpo5beginE,(_ZN40_INTERNAL_5850a188_4_k_cu_24f5b75b_146624cuda3std3__442_GLOBAL__N__5850a188_4_k_cu_24f5b75b_146626ignoreE - _ZN40_INTERNAL_5850a188_4_k_cu_24f5b75b_146624cuda3std3__45__cpo5beginE)
_ZN40_INTERNAL_5850a188_4_k_cu_24f5b75b_146624cuda3std3__45__cpo5beginE:
	.zero		1
	.type		_ZN40_INTERNAL_5850a188_4_k_cu_24f5b75b_146624cuda3std3__442_GLOBAL__N__5850a188_4_k_cu_24f5b75b_146626ignoreE,@object
	.size		_ZN40_INTERNAL_5850a188_4_k_cu_24f5b75b_146624cuda3std3__442_GLOBAL__N__5850a188_4_k_cu_24f5b75b_146626ignoreE,(_ZN40_INTERNAL_5850a188_4_k_cu_24f5b75b_146624cute7productE - _ZN40_INTERNAL_5850a188_4_k_cu_24f5b75b_146624cuda3std3__442_GLOBAL__N__5850a188_4_k_cu_24f5b75b_146626ignoreE)
_ZN40_INTERNAL_5850a188_4_k_cu_24f5b75b_146624cuda3std3__442_GLOBAL__N__5850a188_4_k_cu_24f5b75b_146626ignoreE:
	.zero		1
	.type		_ZN40_INTERNAL_5850a188_4_k_cu_24f5b75b_146624cute7productE,@object
	.size		_ZN40_INTERNAL_5850a188_4_k_cu_24f5b75b_146624cute7productE,(_ZN40_INTERNAL_5850a188_4_k_cu_24f5b75b_146624cuda3std3__45__cpo3endE - _ZN40_INTERNAL_5850a188_4_k_cu_24f5b75b_146624cute7productE)
_ZN40_INTERNAL_5850a188_4_k_cu_24f5b75b_146624cute7productE:
	.zero		1
	.type		_ZN40_INTERNAL_5850a188_4_k_cu_24f5b75b_146624cuda3std3__45__cpo3endE,@object
	.size		_ZN40_INTERNAL_5850a188_4_k_cu_24f5b75b_146624cuda3std3__45__cpo3endE,(_ZN40_INTERNAL_5850a188_4_k_cu_24f5b75b_146624cuda3std3__419piecewise_constructE - _ZN40_INTERNAL_5850a188_4_k_cu_24f5b75b_146624cuda3std3__45__cpo3endE)
_ZN40_INTERNAL_5850a188_4_k_cu_24f5b75b_146624cuda3std3__45__cpo3endE:
	.zero		1
	.type		_ZN40_INTERNAL_5850a188_4_k_cu_24f5b75b_146624cuda3std3__419piecewise_constructE,@object
	.size		_ZN40_INTERNAL_5850a188_4_k_cu_24f5b75b_146624cuda3std3__419piecewise_constructE,(_ZN40_INTERNAL_5850a188_4_k_cu_24f5b75b_146624cuda3std3__45__cpo4cendE - _ZN40_INTERNAL_5850a188_4_k_cu_24f5b75b_146624cuda3std3__419piecewise_constructE)
_ZN40_INTERNAL_5850a188_4_k_cu_24f5b75b_146624cuda3std3__419piecewise_constructE:
	.zero		1
	.type		_ZN40_INTERNAL_5850a188_4_k_cu_24f5b75b_146624cuda3std3__45__cpo4cendE,@object
	.size		_ZN40_INTERNAL_5850a188_4_k_cu_24f5b75b_146624cuda3std3__45__cpo4cendE,(_ZN40_INTERNAL_5850a188_4_k_cu_24f5b75b_146624cuda3std6ranges3__45__cpo4swapE - _ZN40_INTERNAL_5850a188_4_k_cu_24f5b75b_146624cuda3std3__45__cpo4cendE)
_ZN40_INTERNAL_5850a188_4_k_cu_24f5b75b_146624cuda3std3__45__cpo4cendE:
	.zero		1
	.type		_ZN40_INTERNAL_5850a188_4_k_cu_24f5b75b_146624cuda3std6ranges3__45__cpo4swapE,@object
	.size		_ZN40_INTERNAL_5850a188_4_k_cu_24f5b75b_146624cuda3std6ranges3__45__cpo4swapE,(.L_8 - _ZN40_INTERNAL_5850a188_4_k_cu_24f5b75b_146624cuda3std6ranges3__45__cpo4swapE)
_ZN40_INTERNAL_5850a188_4_k_cu_24f5b75b_146624cuda3std6ranges3__45__cpo4swapE:
	.zero		1
.L_8:


//--------------------- .nv.constant0._ZN7cutlass13device_kernelINS_4gemm6kernel13GemmUniversalIN4cute5tupleIJiiiiEEENS1_10collective13CollectiveMmaINS1_34MainloopSm90TmaGmmaWarpSpecializedILi32ENS5_IJNS4_1CILi2EEENSA_ILi1EEESC_EEENS1_32KernelTmaWarpSpecializedPingpongEEENS5_IJNSA_ILi64EEENSA_ILi48EEESG_EEEaNS5_IJlSC_lEEEaSJ_NS4_8TiledMMAINS4_8MMA_AtomIJNS4_4SM904GMMA26MMA_64x16x32_S32S8S8_SS_TNEEEENS4_6LayoutINS5_IJSC_SC_SC_EEENS5_IJNSA_ILi0EEESS_SS_EEEEENS5_IJNS4_10UnderscoreESV_SV_EEEEENS4_13SM90_TMA_LOADENS4_14ComposedLayoutINS4_7SwizzleILi2ELi4ELi3EEENS4_18smem_ptr_flag_bitsILi8EEENSQ_INS5_IJNSA_ILi8EEESG_EEENS5_IJSG_SC_EEEEEEEvNS4_8identityENS4_23SM90_TMA_LOAD_MULTICASTES18_vS19_EENS_8epilogue10collective6detail29Sm90TmaWarpSpecializedAdapterINS1D_15DefaultEpilogueIaSJ_SJ_NS1C_6thread17LinearCombinationIaLi1EiiLNS1H_9ScaleType4KindE0ELNS_15FloatRoundStyleE2EaEENS1_15EpilogueDefaultEEEEEvvEEEEvNT_6ParamsE --------------------------
	.section	.nv.constant0._ZN7cutlass13device_kernelINS_4gemm6kernel13GemmUniversalIN4cute5tupleIJiiiiEEENS1_10collective13CollectiveMmaINS1_34MainloopSm90TmaGmmaWarpSpecializedILi32ENS5_IJNS4_1CILi2EEENSA_ILi1EEESC_EEENS1_32KernelTmaWarpSpecializedPingpongEEENS5_IJNSA_ILi64EEENSA_ILi48EEESG_EEEaNS5_IJlSC_lEEEaSJ_NS4_8TiledMMAINS4_8MMA_AtomIJNS4_4SM904GMMA26MMA_64x16x32_S32S8S8_SS_TNEEEENS4_6LayoutINS5_IJSC_SC_SC_EEENS5_IJNSA_ILi0EEESS_SS_EEEEENS5_IJNS4_10UnderscoreESV_SV_EEEEENS4_13SM90_TMA_LOADENS4_14ComposedLayoutINS4_7SwizzleILi2ELi4ELi3EEENS4_18smem_ptr_flag_bitsILi8EEENSQ_INS5_IJNSA_ILi8EEESG_EEENS5_IJSG_SC_EEEEEEEvNS4_8identityENS4_23SM90_TMA_LOAD_MULTICASTES18_vS19_EENS_8epilogue10collective6detail29Sm90TmaWarpSpecializedAdapterINS1D_15DefaultEpilogueIaSJ_SJ_NS1C_6thread17LinearCombinationIaLi1EiiLNS1H_9ScaleType4KindE0ELNS_15FloatRoundStyleE2EaEENS1_15EpilogueDefaultEEEEEvvEEEEvNT_6ParamsE,"a",@progbits
	.sectionflags	@""
	.align	4
.nv.constant0._ZN7cutlass13device_kernelINS_4gemm6kernel13GemmUniversalIN4cute5tupleIJiiiiEEENS1_10collective13CollectiveMmaINS1_34MainloopSm90TmaGmmaWarpSpecializedILi32ENS5_IJNS4_1CILi2EEENSA_ILi1EEESC_EEENS1_32KernelTmaWarpSpecializedPingpongEEENS5_IJNSA_ILi64EEENSA_ILi48EEESG_EEEaNS5_IJlSC_lEEEaSJ_NS4_8TiledMMAINS4_8MMA_AtomIJNS4_4SM904GMMA26MMA_64x16x32_S32S8S8_SS_TNEEEENS4_6LayoutINS5_IJSC_SC_SC_EEENS5_IJNSA_ILi0EEESS_SS_EEEEENS5_IJNS4_10UnderscoreESV_SV_EEEEENS4_13SM90_TMA_LOADENS4_14ComposedLayoutINS4_7SwizzleILi2ELi4ELi3EEENS4_18smem_ptr_flag_bitsILi8EEENSQ_INS5_IJNSA_ILi8EEESG_EEENS5_IJSG_SC_EEEEEEEvNS4_8identityENS4_23SM90_TMA_LOAD_MULTICASTES18_vS19_EENS_8epilogue10collective6detail29Sm90TmaWarpSpecializedAdapterINS1D_15DefaultEpilogueIaSJ_SJ_NS1C_6thread17LinearCombinationIaLi1EiiLNS1H_9ScaleType4KindE0ELNS_15FloatRoundStyleE2EaEENS1_15EpilogueDefaultEEEEEvvEEEEvNT_6ParamsE:
	.zero		1664


//--------------------- SYMBOLS --------------------------

	.type		.nv.reservedSmem.offset0,@object
	.size		.nv.reservedSmem.offset0,0x4
	.type		__assertfail,@function
